// auto-generated by cutlass_sweep.gemm — config: {"arch": "sm_100", "cluster_m": 1, "cluster_n": 1, "dtype": "int8", "stages": 5, "tile_k": 64, "tile_m": 128, "tile_n": 256}
#include "cutlass/cutlass.h"
#include "cutlass/gemm/collective/collective_builder.hpp"
#include "cutlass/gemm/device/gemm_universal_adapter.h"
#include "cutlass/gemm/kernel/gemm_universal.hpp"
#include "cutlass/epilogue/collective/collective_builder.hpp"

using ElemA = int8_t;
using ElemB = int8_t;
using ElemCD = int8_t;
using Acc  = int32_t;
using TileShape    = cute::Shape<cute::_128, cute::_256, cute::_64>;
using ClusterShape = cute::Shape<cute::_1, cute::_1, cute::_1>;

using CollectiveEpilogue = typename cutlass::epilogue::collective::CollectiveBuilder<
    cutlass::arch::Sm100, cutlass::arch::OpClassTensorOp,
    TileShape, ClusterShape,
    cutlass::epilogue::collective::EpilogueTileAuto,
    Acc, Acc,
    ElemCD, cutlass::layout::RowMajor, 128 / cutlass::sizeof_bits<ElemCD>::value,
    ElemCD, cutlass::layout::RowMajor, 128 / cutlass::sizeof_bits<ElemCD>::value,
    cutlass::epilogue::collective::EpilogueScheduleAuto
  >::CollectiveOp;

using CollectiveMainloop = typename cutlass::gemm::collective::CollectiveBuilder<
    cutlass::arch::Sm100, cutlass::arch::OpClassTensorOp,
    ElemA, cutlass::layout::RowMajor, 128 / cutlass::sizeof_bits<ElemA>::value,
    ElemB, cutlass::layout::ColumnMajor, 128 / cutlass::sizeof_bits<ElemB>::value,
    Acc,
    TileShape, ClusterShape,
    cutlass::gemm::collective::StageCount<5>,
    cutlass::gemm::collective::KernelScheduleAuto
  >::CollectiveOp;

using GemmKernel = cutlass::gemm::kernel::GemmUniversal<
    cute::Shape<int,int,int,int>,
    CollectiveMainloop,
    CollectiveEpilogue
>;
using Gemm = cutlass::gemm::device::GemmUniversalAdapter<GemmKernel>;

// Force the device kernel symbol into the cubin without needing a host main.
auto* _anchor = &cutlass::device_kernel<GemmKernel>;


// ===== COMPILED SASS (sm_100a) =====

	.target	sm_100a

	.elftype	@"ET_EXEC"


//--------------------- .note.nv.tkinfo           --------------------------
	.section	.note.nv.tkinfo,"",@"SHT_NOTE"
	.sectionflags	@"SHF_NOTE_NV_TKINFO"
	.tkinfo
        /*0018*/ 	.word	0x00000002
        /*0030*/ 	.string	""
        /*0030*/ 	.string	"ptxas"
        /*0030*/ 	.string	"Cuda compilation tools, release 13.0, V13.0.88"
        /*0030*/ 	.string	"Build cuda_13.0.r13.0/compiler.36424714_0"
        /*0030*/ 	.string	"-arch sm_100a -m 64 "



//--------------------- .note.nv.cuinfo           --------------------------
	.section	.note.nv.cuinfo,"",@"SHT_NOTE"
	.sectionflags	@"SHF_NOTE_NV_CUINFO"
        /*0018*/ 	.short	0x0002
        /*001a*/ 	.short	0x0064
        /*001c*/ 	.short	0x0082
	.zero		2


//--------------------- .nv.info                  --------------------------
	.section	.nv.info,"",@"SHT_CUDA_INFO"
	.align	4


	//----- nvinfo : EIATTR_REGCOUNT
	.align		4
        /*0000*/ 	.byte	0x04, 0x2f
        /*0002*/ 	.short	(.L_20 - .L_19)
	.align		4
.L_19:
        /*0004*/ 	.word	index@(_ZN7cutlass13device_kernelINS_4gemm6kernel13GemmUniversalIN4cute5tupleIJiiiiEEENS1_10collective13CollectiveMmaINS1_35MainloopSm100TmaUmmaWarpSpecializedILi5ELi2ELi2ENS5_IJNS4_1CILi1EEESB_SB_EEEEENS5_IJNSA_ILi128EEENSA_ILi256EEENSA_ILi64EEEEEEaNS5_IJlSB_lEEEaSI_NS4_8TiledMMAINS4_8MMA_AtomIJNS4_15SM100_MMA_S8_SSIaaiLi128ELi256ELNS4_4UMMA5MajorE0ELSN_0ELNSM_8SaturateE0EEEEEENS4_6LayoutISC_NS5_IJNSA_ILi0EEESS_SS_EEEEENS5_IJNS4_10UnderscoreESV_SV_EEEEENS4_13SM90_TMA_LOADENS4_14ComposedLayoutINS4_7SwizzleILi2ELi4ELi3EEENS4_18smem_ptr_flag_bitsILi8EEENSR_INS5_IJNSA_ILi8EEESG_EEENS5_IJSG_SB_EEEEEEEvNS4_8identityESY_S18_vS19_EENS_8epilogue10collective18CollectiveEpilogueINS1B_23Sm100TmaWarpSpecializedILi4ELi2ELi64ELb0ELb0EEEJSH_NS5_IJNSR_ISE_SB_EENSR_ISG_SB_EEEEEaSI_aSI_NS1B_6fusion15FusionCallbacksIS1F_NS1J_17LinearCombinationIaiaiLNS_15FloatRoundStyleE2EEESH_S1I_JEEENS4_5SM1004TMEM4LOAD26SM100_TMEM_LOAD_32dp32b64xESY_S18_NS4_39AutoVectorizingCopyWithAssumedAlignmentILi128EEENS4_14SM90_TMA_STOREES18_S1U_S1U_EEEvvEEEEvNT_6ParamsE)
        /*0008*/ 	.word	0x000000af


	//----- nvinfo : EIATTR_FRAME_SIZE
	.align		4
.L_20:
        /*000c*/ 	.byte	0x04, 0x11
        /*000e*/ 	.short	(.L_22 - .L_21)
	.align		4
.L_21:
        /*0010*/ 	.word	index@($__internal_2_$__cuda_sm10x_tcgen05_guardrail_trap_unallocated_columns_being_dealloced)
        /*0014*/ 	.word	0x00000000


	//----- nvinfo : EIATTR_FRAME_SIZE
	.align		4
.L_22:
        /*0018*/ 	.byte	0x04, 0x11
        /*001a*/ 	.short	(.L_24 - .L_23)
	.align		4
.L_23:
        /*001c*/ 	.word	index@($__internal_1_$__cuda_sm10x_tcgen05_guardrail_trap_phase_invalid_during_alloc)
        /*0020*/ 	.word	0x00000000


	//----- nvinfo : EIATTR_FRAME_SIZE
	.align		4
.L_24:
        /*0024*/ 	.byte	0x04, 0x11
        /*0026*/ 	.short	(.L_26 - .L_25)
	.align		4
.L_25:
        /*0028*/ 	.word	index@($__internal_0_$__cuda_sm10x_tcgen05_guardrail_trap_col_being_dealloced_not_returned_by_alloc)
        /*002c*/ 	.word	0x00000000


	//----- nvinfo : EIATTR_FRAME_SIZE
	.align		4
.L_26:
        /*0030*/ 	.byte	0x04, 0x11
        /*0032*/ 	.short	(.L_28 - .L_27)
	.align		4
.L_27:
        /*0034*/ 	.word	index@(_ZN7cutlass13device_kernelINS_4gemm6kernel13GemmUniversalIN4cute5tupleIJiiiiEEENS1_10collective13CollectiveMmaINS1_35MainloopSm100TmaUmmaWarpSpecializedILi5ELi2ELi2ENS5_IJNS4_1CILi1EEESB_SB_EEEEENS5_IJNSA_ILi128EEENSA_ILi256EEENSA_ILi64EEEEEEaNS5_IJlSB_lEEEaSI_NS4_8TiledMMAINS4_8MMA_AtomIJNS4_15SM100_MMA_S8_SSIaaiLi128ELi256ELNS4_4UMMA5MajorE0ELSN_0ELNSM_8SaturateE0EEEEEENS4_6LayoutISC_NS5_IJNSA_ILi0EEESS_SS_EEEEENS5_IJNS4_10UnderscoreESV_SV_EEEEENS4_13SM90_TMA_LOADENS4_14ComposedLayoutINS4_7SwizzleILi2ELi4ELi3EEENS4_18smem_ptr_flag_bitsILi8EEENSR_INS5_IJNSA_ILi8EEESG_EEENS5_IJSG_SB_EEEEEEEvNS4_8identityESY_S18_vS19_EENS_8epilogue10collective18CollectiveEpilogueINS1B_23Sm100TmaWarpSpecializedILi4ELi2ELi64ELb0ELb0EEEJSH_NS5_IJNSR_ISE_SB_EENSR_ISG_SB_EEEEEaSI_aSI_NS1B_6fusion15FusionCallbacksIS1F_NS1J_17LinearCombinationIaiaiLNS_15FloatRoundStyleE2EEESH_S1I_JEEENS4_5SM1004TMEM4LOAD26SM100_TMEM_LOAD_32dp32b64xESY_S18_NS4_39AutoVectorizingCopyWithAssumedAlignmentILi128EEENS4_14SM90_TMA_STOREES18_S1U_S1U_EEEvvEEEEvNT_6ParamsE)
        /*0038*/ 	.word	0x00000000


	//----- nvinfo : EIATTR_MIN_STACK_SIZE
	.align		4
.L_28:
        /*003c*/ 	.byte	0x04, 0x12
        /*003e*/ 	.short	(.L_30 - .L_29)
	.align		4
.L_29:
        /*0040*/ 	.word	index@(_ZN7cutlass13device_kernelINS_4gemm6kernel13GemmUniversalIN4cute5tupleIJiiiiEEENS1_10collective13CollectiveMmaINS1_35MainloopSm100TmaUmmaWarpSpecializedILi5ELi2ELi2ENS5_IJNS4_1CILi1EEESB_SB_EEEEENS5_IJNSA_ILi128EEENSA_ILi256EEENSA_ILi64EEEEEEaNS5_IJlSB_lEEEaSI_NS4_8TiledMMAINS4_8MMA_AtomIJNS4_15SM100_MMA_S8_SSIaaiLi128ELi256ELNS4_4UMMA5MajorE0ELSN_0ELNSM_8SaturateE0EEEEEENS4_6LayoutISC_NS5_IJNSA_ILi0EEESS_SS_EEEEENS5_IJNS4_10UnderscoreESV_SV_EEEEENS4_13SM90_TMA_LOADENS4_14ComposedLayoutINS4_7SwizzleILi2ELi4ELi3EEENS4_18smem_ptr_flag_bitsILi8EEENSR_INS5_IJNSA_ILi8EEESG_EEENS5_IJSG_SB_EEEEEEEvNS4_8identityESY_S18_vS19_EENS_8epilogue10collective18CollectiveEpilogueINS1B_23Sm100TmaWarpSpecializedILi4ELi2ELi64ELb0ELb0EEEJSH_NS5_IJNSR_ISE_SB_EENSR_ISG_SB_EEEEEaSI_aSI_NS1B_6fusion15FusionCallbacksIS1F_NS1J_17LinearCombinationIaiaiLNS_15FloatRoundStyleE2EEESH_S1I_JEEENS4_5SM1004TMEM4LOAD26SM100_TMEM_LOAD_32dp32b64xESY_S18_NS4_39AutoVectorizingCopyWithAssumedAlignmentILi128EEENS4_14SM90_TMA_STOREES18_S1U_S1U_EEEvvEEEEvNT_6ParamsE)
        /*0044*/ 	.word	0x00000000
.L_30:


//--------------------- .nv.compat                --------------------------
	.section	.nv.compat,"",@"SHT_CUDA_COMPAT_INFO"
	.align	4
        /*0000*/ 	.byte	0x02, 0x09, 0x01, 0x00, 0x02, 0x02, 0x03, 0x00, 0x02, 0x05, 0x06, 0x00, 0x03, 0x07, 0x01, 0x01
        /*0010*/ 	.byte	0x02, 0x03, 0x01, 0x00, 0x02, 0x06, 0x01, 0x00, 0x04, 0x0b, 0x08, 0x00, 0x01, 0x00, 0x00, 0x00
        /*0020*/ 	.byte	0x00, 0x00, 0x00, 0x00


//--------------------- .nv.info._ZN7cutlass13device_kernelINS_4gemm6kernel13GemmUniversalIN4cute5tupleIJiiiiEEENS1_10collective13CollectiveMmaINS1_35MainloopSm100TmaUmmaWarpSpecializedILi5ELi2ELi2ENS5_IJNS4_1CILi1EEESB_SB_EEEEENS5_IJNSA_ILi128EEENSA_ILi256EEENSA_ILi64EEEEEEaNS5_IJlSB_lEEEaSI_NS4_8TiledMMAINS4_8MMA_AtomIJNS4_15SM100_MMA_S8_SSIaaiLi128ELi256ELNS4_4UMMA5MajorE0ELSN_0ELNSM_8SaturateE0EEEEEENS4_6LayoutISC_NS5_IJNSA_ILi0EEESS_SS_EEEEENS5_IJNS4_10UnderscoreESV_SV_EEEEENS4_13SM90_TMA_LOADENS4_14ComposedLayoutINS4_7SwizzleILi2ELi4ELi3EEENS4_18smem_ptr_flag_bitsILi8EEENSR_INS5_IJNSA_ILi8EEESG_EEENS5_IJSG_SB_EEEEEEEvNS4_8identityESY_S18_vS19_EENS_8epilogue10collective18CollectiveEpilogueINS1B_23Sm100TmaWarpSpecializedILi4ELi2ELi64ELb0ELb0EEEJSH_NS5_IJNSR_ISE_SB_EENSR_ISG_SB_EEEEEaSI_aSI_NS1B_6fusion15FusionCallbacksIS1F_NS1J_17LinearCombinationIaiaiLNS_15FloatRoundStyleE2EEESH_S1I_JEEENS4_5SM1004TMEM4LOAD26SM100_TMEM_LOAD_32dp32b64xESY_S18_NS4_39AutoVectorizingCopyWithAssumedAlignmentILi128EEENS4_14SM90_TMA_STOREES18_S1U_S1U_EEEvvEEEEvNT_6ParamsE --------------------------
	.section	.nv.info._ZN7cutlass13device_kernelINS_4gemm6kernel13GemmUniversalIN4cute5tupleIJiiiiEEENS1_10collective13CollectiveMmaINS1_35MainloopSm100TmaUmmaWarpSpecializedILi5ELi2ELi2ENS5_IJNS4_1CILi1EEESB_SB_EEEEENS5_IJNSA_ILi128EEENSA_ILi256EEENSA_ILi64EEEEEEaNS5_IJlSB_lEEEaSI_NS4_8TiledMMAINS4_8MMA_AtomIJNS4_15SM100_MMA_S8_SSIaaiLi128ELi256ELNS4_4UMMA5MajorE0ELSN_0ELNSM_8SaturateE0EEEEEENS4_6LayoutISC_NS5_IJNSA_ILi0EEESS_SS_EEEEENS5_IJNS4_10UnderscoreESV_SV_EEEEENS4_13SM90_TMA_LOADENS4_14ComposedLayoutINS4_7SwizzleILi2ELi4ELi3EEENS4_18smem_ptr_flag_bitsILi8EEENSR_INS5_IJNSA_ILi8EEESG_EEENS5_IJSG_SB_EEEEEEEvNS4_8identityESY_S18_vS19_EENS_8epilogue10collective18CollectiveEpilogueINS1B_23Sm100TmaWarpSpecializedILi4ELi2ELi64ELb0ELb0EEEJSH_NS5_IJNSR_ISE_SB_EENSR_ISG_SB_EEEEEaSI_aSI_NS1B_6fusion15FusionCallbacksIS1F_NS1J_17LinearCombinationIaiaiLNS_15FloatRoundStyleE2EEESH_S1I_JEEENS4_5SM1004TMEM4LOAD26SM100_TMEM_LOAD_32dp32b64xESY_S18_NS4_39AutoVectorizingCopyWithAssumedAlignmentILi128EEENS4_14SM90_TMA_STOREES18_S1U_S1U_EEEvvEEEEvNT_6ParamsE,"",@"SHT_CUDA_INFO"
	.sectionflags	@""
	.align	4


	//----- nvinfo : EIATTR_CUDA_API_VERSION
	.align		4
        /*0000*/ 	.byte	0x04, 0x37
        /*0002*/ 	.short	(.L_32 - .L_31)
.L_31:
        /*0004*/ 	.word	0x00000082


	//----- nvinfo : EIATTR_KPARAM_INFO
	.align		4
.L_32:
        /*0008*/ 	.byte	0x04, 0x17
        /*000a*/ 	.short	(.L_34 - .L_33)
.L_33:
        /*000c*/ 	.word	0x00000000
        /*0010*/ 	.short	0x0000
        /*0012*/ 	.short	0x0000
        /*0014*/ 	.byte	0x00, 0xf0, 0x01, 0x20


	//----- nvinfo : EIATTR_AT_ENTRY_FRAGMENTS
	.align		4
.L_34:
        /*0018*/ 	.byte	0x04, 0x4f
        /*001a*/ 	.short	(.L_36 - .L_35)


	//   ....[0]....
.L_35:
        /*001c*/ 	.word	0x00000006


	//----- nvinfo : EIATTR_RESERVED_SMEM_USED
	.align		4
.L_36:
        /*0020*/ 	.byte	0x01, 0x41
	.zero		2


	//----- nvinfo : EIATTR_SPARSE_MMA_MASK
	.align		4
        /*0024*/ 	.byte	0x03, 0x50
        /*0026*/ 	.short	0x0000


	//----- nvinfo : EIATTR_TCGEN05_1CTA_USED
	.align		4
        /*0028*/ 	.byte	0x01, 0x51
	.zero		2


	//----- nvinfo : EIATTR_MAXREG_COUNT
	.align		4
        /*002c*/ 	.byte	0x03, 0x1b
        /*002e*/ 	.short	0x00ff


	//----- nvinfo : EIATTR_NUM_BARRIERS
	.align		4
        /*0030*/ 	.byte	0x02, 0x4c
        /*0032*/ 	.byte	0x07
	.zero		1


	//----- nvinfo : EIATTR_EXTERNS
	.align		4
        /*0034*/ 	.byte	0x04, 0x0f
        /*0036*/ 	.short	(.L_38 - .L_37)


	//   ....[0]....
	.align		4
.L_37:
        /*0038*/ 	.word	index@(__assertfail)


	//----- nvinfo : EIATTR_MERCURY_ISA_VERSION
	.align		4
.L_38:
        /*003c*/ 	.byte	0x03, 0x5f
        /*003e*/ 	.short	0x0101


	//----- nvinfo : EIATTR_INT_WARP_WIDE_INSTR_OFFSETS
	.align		4
        /*0040*/ 	.byte	0x04, 0x31
        /*0042*/ 	.short	(.L_40 - .L_39)


	//   ....[0]....
.L_39:
        /*0044*/ 	.word	0x00001dd0


	//   ....[1]....
        /*0048*/ 	.word	0x000036b0


	//   ....[2]....
        /*004c*/ 	.word	0x000036d0


	//   ....[3]....
        /*0050*/ 	.word	0x00003700


	//   ....[4]....
        /*0054*/ 	.word	0x00004040


	//   ....[5]....
        /*0058*/ 	.word	0x000040b0


	//   ....[6]....
        /*005c*/ 	.word	0x00004190


	//   ....[7]....
        /*0060*/ 	.word	0x00004210


	//   ....[8]....
        /*0064*/ 	.word	0x00004320


	//   ....[9]....
        /*0068*/ 	.word	0x000043b0


	//   ....[10]....
        /*006c*/ 	.word	0x00004590


	//   ....[11]....
        /*0070*/ 	.word	0x000046f0


	//----- nvinfo : EIATTR_COOP_GROUP_MASK_REGIDS
	.align		4
.L_40:
        /*0074*/ 	.byte	0x04, 0x29
        /*0076*/ 	.short	(.L_42 - .L_41)


	//   ....[0]....
.L_41:
        /*0078*/ 	.word	0xffffffff


	//   ....[1]....
        /*007c*/ 	.word	0xffffffff


	//   ....[2]....
        /*0080*/ 	.word	0xffffffff


	//   ....[3]....
        /*0084*/ 	.word	0xffffffff


	//   ....[4]....
        /*0088*/ 	.word	0xffffffff


	//   ....[5]....
        /*008c*/ 	.word	0xffffffff


	//   ....[6]....
        /*0090*/ 	.word	0xffffffff


	//   ....[7]....
        /*0094*/ 	.word	0xffffffff


	//   ....[8]....
        /*0098*/ 	.word	0xffffffff


	//   ....[9]....
        /*009c*/ 	.word	0xffffffff


	//   ....[10]....
        /*00a0*/ 	.word	0xffffffff


	//   ....[11]....
        /*00a4*/ 	.word	0xffffffff


	//   ....[12]....
        /*00a8*/ 	.word	0xffffffff


	//----- nvinfo : EIATTR_COOP_GROUP_INSTR_OFFSETS
	.align		4
.L_42:
        /*00ac*/ 	.byte	0x04, 0x28
        /*00ae*/ 	.short	(.L_44 - .L_43)


	//   ....[0]....
.L_43:
        /*00b0*/ 	.word	0x00000090


	//   ....[1]....
        /*00b4*/ 	.word	0x000004d0


	//   ....[2]....
        /*00b8*/ 	.word	0x00000660


	//   ....[3]....
        /*00bc*/ 	.word	0x00000800


	//   ....[4]....
        /*00c0*/ 	.word	0x00000900


	//   ....[5]....
        /*00c4*/ 	.word	0x00000a70


	//   ....[6]....
        /*00c8*/ 	.word	0x00000bd0


	//   ....[7]....
        /*00cc*/ 	.word	0x00001cb0


	//   ....[8]....
        /*00d0*/ 	.word	0x00002b20


	//   ....[9]....
        /*00d4*/ 	.word	0x00002d30


	//   ....[10]....
        /*00d8*/ 	.word	0x00002d60


	//   ....[11]....
        /*00dc*/ 	.word	0x00003590


	//   ....[12]....
        /*00e0*/ 	.word	0x000037c0


	//----- nvinfo : EIATTR_VRC_CTA_INIT_COUNT
	.align		4
.L_44:
        /*00e4*/ 	.byte	0x02, 0x4a
        /*00e6*/ 	.byte	0x80
	.zero		1


	//----- nvinfo : EIATTR_SYSCALL_OFFSETS
	.align		4
        /*00e8*/ 	.byte	0x04, 0x46
        /*00ea*/ 	.short	(.L_46 - .L_45)


	//   ....[0]....
.L_45:
        /*00ec*/ 	.word	0x00005170


	//   ....[1]....
        /*00f0*/ 	.word	0x000052b0


	//   ....[2]....
        /*00f4*/ 	.word	0x00005b10


	//   ....[3]....
        /*00f8*/ 	.word	0x00007110


	//   ....[4]....
        /*00fc*/ 	.word	0x000086b0


	//   ....[5]....
        /*0100*/ 	.word	0x00009c80


	//----- nvinfo : EIATTR_MBARRIER_INSTR_OFFSETS
	.align		4
.L_46:
        /*0104*/ 	.byte	0x04, 0x39
        /*0106*/ 	.short	(.L_48 - .L_47)


	//   ....[0]....
.L_47:
        /*0108*/ 	.word	0x000005b0
        /*010c*/ 	.word	0x000000ff
        /*0110*/ 	.word	0x00000000
        /*0114*/ 	.short	0x0100
        /*0116*/ 	.byte	0x05
	.zero		1


	//   ....[1]....
        /*0118*/ 	.word	0x000005c0
        /*011c*/ 	.word	0x000000ff
        /*0120*/ 	.word	0x00000028
        /*0124*/ 	.short	0x0100
        /*0126*/ 	.byte	0x05
	.zero		1


	//   ....[2]....
        /*0128*/ 	.word	0x000005d0
        /*012c*/ 	.word	0x000000ff
        /*0130*/ 	.word	0x00000008
        /*0134*/ 	.short	0x0100
        /*0136*/ 	.byte	0x05
	.zero		1


	//   ....[3]....
        /*0138*/ 	.word	0x000005e0
        /*013c*/ 	.word	0x000000ff
        /*0140*/ 	.word	0x00000030
        /*0144*/ 	.short	0x0100
        /*0146*/ 	.byte	0x05
	.zero		1


	//   ....[4]....
        /*0148*/ 	.word	0x000005f0
        /*014c*/ 	.word	0x000000ff
        /*0150*/ 	.word	0x00000010
        /*0154*/ 	.short	0x0100
        /*0156*/ 	.byte	0x05
	.zero		1


	//   ....[5]....
        /*0158*/ 	.word	0x00000600
        /*015c*/ 	.word	0x000000ff
        /*0160*/ 	.word	0x00000038
        /*0164*/ 	.short	0x0100
        /*0166*/ 	.byte	0x05
	.zero		1


	//   ....[6]....
        /*0168*/ 	.word	0x00000610
        /*016c*/ 	.word	0x000000ff
        /*0170*/ 	.word	0x00000018
        /*0174*/ 	.short	0x0100
        /*0176*/ 	.byte	0x05
	.zero		1


	//   ....[7]....
        /*0178*/ 	.word	0x00000620
        /*017c*/ 	.word	0x000000ff
        /*0180*/ 	.word	0x00000040
        /*0184*/ 	.short	0x0100
        /*0186*/ 	.byte	0x05
	.zero		1


	//   ....[8]....
        /*0188*/ 	.word	0x00000630
        /*018c*/ 	.word	0x000000ff
        /*0190*/ 	.word	0x00000020
        /*0194*/ 	.short	0x0100
        /*0196*/ 	.byte	0x05
	.zero		1


	//   ....[9]....
        /*0198*/ 	.word	0x00000640
        /*019c*/ 	.word	0x000000ff
        /*01a0*/ 	.word	0x00000048
        /*01a4*/ 	.short	0x0100
        /*01a6*/ 	.byte	0x05
	.zero		1


	//   ....[10]....
        /*01a8*/ 	.word	0x00000770
        /*01ac*/ 	.word	0x000000ff
        /*01b0*/ 	.word	0x00000050
        /*01b4*/ 	.short	0x0100
        /*01b6*/ 	.byte	0x07
	.zero		1


	//   ....[11]....
        /*01b8*/ 	.word	0x00000780
        /*01bc*/ 	.word	0x000000ff
        /*01c0*/ 	.word	0x00000070
        /*01c4*/ 	.short	0x0100
        /*01c6*/ 	.byte	0x07
	.zero		1


	//   ....[12]....
        /*01c8*/ 	.word	0x00000790
        /*01cc*/ 	.word	0x000000ff
        /*01d0*/ 	.word	0x00000058
        /*01d4*/ 	.short	0x0100
        /*01d6*/ 	.byte	0x07
	.zero		1


	//   ....[13]....
        /*01d8*/ 	.word	0x000007a0
        /*01dc*/ 	.word	0x000000ff
        /*01e0*/ 	.word	0x00000078
        /*01e4*/ 	.short	0x0100
        /*01e6*/ 	.byte	0x07
	.zero		1


	//   ....[14]....
        /*01e8*/ 	.word	0x000007b0
        /*01ec*/ 	.word	0x000000ff
        /*01f0*/ 	.word	0x00000060
        /*01f4*/ 	.short	0x0100
        /*01f6*/ 	.byte	0x07
	.zero		1


	//   ....[15]....
        /*01f8*/ 	.word	0x000007c0
        /*01fc*/ 	.word	0x000000ff
        /*0200*/ 	.word	0x00000080
        /*0204*/ 	.short	0x0100
        /*0206*/ 	.byte	0x07
	.zero		1


	//   ....[16]....
        /*0208*/ 	.word	0x000007d0
        /*020c*/ 	.word	0x000000ff
        /*0210*/ 	.word	0x00000068
        /*0214*/ 	.short	0x0100
        /*0216*/ 	.byte	0x07
	.zero		1


	//   ....[17]....
        /*0218*/ 	.word	0x000007e0
        /*021c*/ 	.word	0x000000ff
        /*0220*/ 	.word	0x00000088
        /*0224*/ 	.short	0x0100
        /*0226*/ 	.byte	0x07
	.zero		1


	//   ....[18]....
        /*0228*/ 	.word	0x000008d0
        /*022c*/ 	.word	0x000000ff
        /*0230*/ 	.word	0x00000090
        /*0234*/ 	.short	0x0100
        /*0236*/ 	.byte	0x05
	.zero		1


	//   ....[19]....
        /*0238*/ 	.word	0x000008e0
        /*023c*/ 	.word	0x000000ff
        /*0240*/ 	.word	0x00000098
        /*0244*/ 	.short	0x0100
        /*0246*/ 	.byte	0x05
	.zero		1


	//   ....[20]....
        /*0248*/ 	.word	0x00000a20
        /*024c*/ 	.word	0x000000ff
        /*0250*/ 	.word	0x000000a0
        /*0254*/ 	.short	0x0100
        /*0256*/ 	.byte	0x05
	.zero		1


	//   ....[21]....
        /*0258*/ 	.word	0x00000a30
        /*025c*/ 	.word	0x000000ff
        /*0260*/ 	.word	0x000000b0
        /*0264*/ 	.short	0x0100
        /*0266*/ 	.byte	0x05
	.zero		1


	//   ....[22]....
        /*0268*/ 	.word	0x00000a40
        /*026c*/ 	.word	0x000000ff
        /*0270*/ 	.word	0x000000a8
        /*0274*/ 	.short	0x0100
        /*0276*/ 	.byte	0x05
	.zero		1


	//   ....[23]....
        /*0278*/ 	.word	0x00000a50
        /*027c*/ 	.word	0x000000ff
        /*0280*/ 	.word	0x000000b8
        /*0284*/ 	.short	0x0100
        /*0286*/ 	.byte	0x05
	.zero		1


	//   ....[24]....
        /*0288*/ 	.word	0x00000b80
        /*028c*/ 	.word	0x000000ff
        /*0290*/ 	.word	0x000000c0
        /*0294*/ 	.short	0x0100
        /*0296*/ 	.byte	0x07
	.zero		1


	//   ....[25]....
        /*0298*/ 	.word	0x00000b90
        /*029c*/ 	.word	0x000000ff
        /*02a0*/ 	.word	0x000000d0
        /*02a4*/ 	.short	0x0100
        /*02a6*/ 	.byte	0x07
	.zero		1


	//   ....[26]....
        /*02a8*/ 	.word	0x00000ba0
        /*02ac*/ 	.word	0x000000ff
        /*02b0*/ 	.word	0x000000c8
        /*02b4*/ 	.short	0x0100
        /*02b6*/ 	.byte	0x07
	.zero		1


	//   ....[27]....
        /*02b8*/ 	.word	0x00000bb0
        /*02bc*/ 	.word	0x000000ff
        /*02c0*/ 	.word	0x000000d8
        /*02c4*/ 	.short	0x0100
        /*02c6*/ 	.byte	0x07
	.zero		1


	//   ....[28]....
        /*02c8*/ 	.word	0x00000ca0
        /*02cc*/ 	.word	0x000000ff
        /*02d0*/ 	.word	0x000000e0
        /*02d4*/ 	.short	0x0100
        /*02d6*/ 	.byte	0x05
	.zero		1


	//   ....[29]....
        /*02d8*/ 	.word	0x00000cb0
        /*02dc*/ 	.word	0x000000ff
        /*02e0*/ 	.word	0x000000f0
        /*02e4*/ 	.short	0x0100
        /*02e6*/ 	.byte	0x05
	.zero		1


	//   ....[30]....
        /*02e8*/ 	.word	0x00000cc0
        /*02ec*/ 	.word	0x000000ff
        /*02f0*/ 	.word	0x000000e8
        /*02f4*/ 	.short	0x0100
        /*02f6*/ 	.byte	0x05
	.zero		1


	//   ....[31]....
        /*02f8*/ 	.word	0x00000cd0
        /*02fc*/ 	.word	0x000000ff
        /*0300*/ 	.word	0x000000f8
        /*0304*/ 	.short	0x0100
        /*0306*/ 	.byte	0x05
	.zero		1


	//   ....[32]....
        /*0308*/ 	.word	0x000015b0
        /*030c*/ 	.word	0x00000003
        /*0310*/ 	.word	0x000000f0
        /*0314*/ 	.short	0x010a
        /*0316*/ 	.byte	0xff
	.zero		1


	//   ....[33]....
        /*0318*/ 	.word	0x000015e0
        /*031c*/ 	.word	0x00000003
        /*0320*/ 	.word	0x000000e0
        /*0324*/ 	.short	0x0101
        /*0326*/ 	.byte	0xff
	.zero		1


	//   ....[34]....
        /*0328*/ 	.word	0x000016b0
        /*032c*/ 	.word	0x000000ff
        /*0330*/ 	.word	0x00000028
        /*0334*/ 	.short	0x010a
        /*0336*/ 	.byte	0x08
	.zero		1


	//   ....[35]....
        /*0338*/ 	.word	0x00001750
        /*033c*/ 	.word	0x000000ff
        /*0340*/ 	.word	0x00000028
        /*0344*/ 	.short	0x010a
        /*0346*/ 	.byte	0x21
	.zero		1


	//   ....[36]....
        /*0348*/ 	.word	0x000018a0
        /*034c*/ 	.word	0x000000ff
        /*0350*/ 	.word	0x00000028
        /*0354*/ 	.short	0x010a
        /*0356*/ 	.byte	0x08
	.zero		1


	//   ....[37]....
        /*0358*/ 	.word	0x000019b0
        /*035c*/ 	.word	0x000000ff
        /*0360*/ 	.word	0x00000098
        /*0364*/ 	.short	0x0101
        /*0366*/ 	.byte	0x04
	.zero		1


	//   ....[38]....
        /*0368*/ 	.word	0x000019d0
        /*036c*/ 	.word	0x000000ff
        /*0370*/ 	.word	0x00000028
        /*0374*/ 	.short	0x010a
        /*0376*/ 	.byte	0x08
	.zero		1


	//   ....[39]....
        /*0378*/ 	.word	0x00001a50
        /*037c*/ 	.word	0x000000ff
        /*0380*/ 	.word	0x00000028
        /*0384*/ 	.short	0x010a
        /*0386*/ 	.byte	0x11
	.zero		1


	//   ....[40]....
        /*0388*/ 	.word	0x00001ba0
        /*038c*/ 	.word	0x000000ff
        /*0390*/ 	.word	0x00000028
        /*0394*/ 	.short	0x010a
        /*0396*/ 	.byte	0x08
	.zero		1


	//   ....[41]....
        /*0398*/ 	.word	0x00001ce0
        /*039c*/ 	.word	0x00000002
        /*03a0*/ 	.word	0x000000a0
        /*03a4*/ 	.short	0x010a
        /*03a6*/ 	.byte	0xff
	.zero		1


	//   ....[42]....
        /*03a8*/ 	.word	0x00001da0
        /*03ac*/ 	.word	0x00000002
        /*03b0*/ 	.word	0x00000000
        /*03b4*/ 	.short	0x0101
        /*03b6*/ 	.byte	0xff
	.zero		1


	//   ....[43]....
        /*03b8*/ 	.word	0x00002300
        /*03bc*/ 	.word	0x000000ff
        /*03c0*/ 	.word	0x00000000
        /*03c4*/ 	.short	0x010a
        /*03c6*/ 	.byte	0x05
	.zero		1


	//   ....[44]....
        /*03c8*/ 	.word	0x00002390
        /*03cc*/ 	.word	0x000000ff
        /*03d0*/ 	.word	0x00000000
        /*03d4*/ 	.short	0x010a
        /*03d6*/ 	.byte	0x05
	.zero		1


	//   ....[45]....
        /*03d8*/ 	.word	0x00002420
        /*03dc*/ 	.word	0x000000ff
        /*03e0*/ 	.word	0x00000000
        /*03e4*/ 	.short	0x010a
        /*03e6*/ 	.byte	0x05
	.zero		1


	//   ....[46]....
        /*03e8*/ 	.word	0x000024b0
        /*03ec*/ 	.word	0x000000ff
        /*03f0*/ 	.word	0x00000000
        /*03f4*/ 	.short	0x010a
        /*03f6*/ 	.byte	0x05
	.zero		1


	//   ....[47]....
        /*03f8*/ 	.word	0x00002550
        /*03fc*/ 	.word	0x00000000
        /*0400*/ 	.word	0x00000000
        /*0404*/ 	.short	0x010a
        /*0406*/ 	.byte	0xff
	.zero		1


	//   ....[48]....
        /*0408*/ 	.word	0x00002670
        /*040c*/ 	.word	0x00000000
        /*0410*/ 	.word	0x000000e0
        /*0414*/ 	.short	0x010a
        /*0416*/ 	.byte	0xff
	.zero		1


	//   ....[49]....
        /*0418*/ 	.word	0x000026d0
        /*041c*/ 	.word	0x00000004
        /*0420*/ 	.word	0x00000000
        /*0424*/ 	.short	0x0101
        /*0426*/ 	.byte	0xff
	.zero		1


	//   ....[50]....
        /*0428*/ 	.word	0x000026f0
        /*042c*/ 	.word	0x000000ff
        /*0430*/ 	.word	0x000000b0
        /*0434*/ 	.short	0x010a
        /*0436*/ 	.byte	0x05
	.zero		1


	//   ....[51]....
        /*0438*/ 	.word	0x00002810
        /*043c*/ 	.word	0x00000000
        /*0440*/ 	.word	0x000000a0
        /*0444*/ 	.short	0x010a
        /*0446*/ 	.byte	0xff
	.zero		1


	//   ....[52]....
        /*0448*/ 	.word	0x00002920
        /*044c*/ 	.word	0x00000000
        /*0450*/ 	.word	0x00000000
        /*0454*/ 	.short	0x0101
        /*0456*/ 	.byte	0xff
	.zero		1


	//   ....[53]....
        /*0458*/ 	.word	0x000029b0
        /*045c*/ 	.word	0x000000ff
        /*0460*/ 	.word	0x000000b0
        /*0464*/ 	.short	0x0106
        /*0466*/ 	.byte	0x05
	.zero		1


	//   ....[54]....
        /*0468*/ 	.word	0x000029d0
        /*046c*/ 	.word	0x000000ff
        /*0470*/ 	.word	0x000000b0
        /*0474*/ 	.short	0x010a
        /*0476*/ 	.byte	0x05
	.zero		1


	//   ....[55]....
        /*0478*/ 	.word	0x00002a60
        /*047c*/ 	.word	0x000000ff
        /*0480*/ 	.word	0x000000b0
        /*0484*/ 	.short	0x0106
        /*0486*/ 	.byte	0x04
	.zero		1


	//   ....[56]....
        /*0488*/ 	.word	0x00002aa0
        /*048c*/ 	.word	0x00000000
        /*0490*/ 	.word	0x000000b0
        /*0494*/ 	.short	0x010a
        /*0496*/ 	.byte	0xff
	.zero		1


	//   ....[57]....
        /*0498*/ 	.word	0x00002fa0
        /*049c*/ 	.word	0x00000000
        /*04a0*/ 	.word	0x000000a0
        /*04a4*/ 	.short	0x010a
        /*04a6*/ 	.byte	0xff
	.zero		1


	//   ....[58]....
        /*04a8*/ 	.word	0x000030b0
        /*04ac*/ 	.word	0x00000003
        /*04b0*/ 	.word	0x00000000
        /*04b4*/ 	.short	0x0101
        /*04b6*/ 	.byte	0xff
	.zero		1


	//   ....[59]....
        /*04b8*/ 	.word	0x000030c0
        /*04bc*/ 	.word	0x000000ff
        /*04c0*/ 	.word	0x00000000
        /*04c4*/ 	.short	0x010a
        /*04c6*/ 	.byte	0x04
	.zero		1


	//   ....[60]....
        /*04c8*/ 	.word	0x000030e0
        /*04cc*/ 	.word	0x000000ff
        /*04d0*/ 	.word	0x000000d0
        /*04d4*/ 	.short	0x010a
        /*04d6*/ 	.byte	0x08
	.zero		1


	//   ....[61]....
        /*04d8*/ 	.word	0x000031b0
        /*04dc*/ 	.word	0x000000ff
        /*04e0*/ 	.word	0x00000000
        /*04e4*/ 	.short	0x010a
        /*04e6*/ 	.byte	0x07
	.zero		1


	//   ....[62]....
        /*04e8*/ 	.word	0x000032f0
        /*04ec*/ 	.word	0x000000ff
        /*04f0*/ 	.word	0x00000000
        /*04f4*/ 	.short	0x010a
        /*04f6*/ 	.byte	0x04
	.zero		1


	//   ....[63]....
        /*04f8*/ 	.word	0x000034e0
        /*04fc*/ 	.word	0x000000ff
        /*0500*/ 	.word	0x00000000
        /*0504*/ 	.short	0x010a
        /*0506*/ 	.byte	0x05
	.zero		1


	//   ....[64]....
        /*0508*/ 	.word	0x00003570
        /*050c*/ 	.word	0x000000ff
        /*0510*/ 	.word	0x00000000
        /*0514*/ 	.short	0x010a
        /*0516*/ 	.byte	0x07
	.zero		1


	//   ....[65]....
        /*0518*/ 	.word	0x000039f0
        /*051c*/ 	.word	0x00000000
        /*0520*/ 	.word	0x000000a0
        /*0524*/ 	.short	0x010a
        /*0526*/ 	.byte	0xff
	.zero		1


	//   ....[66]....
        /*0528*/ 	.word	0x00003ab0
        /*052c*/ 	.word	0x00000000
        /*0530*/ 	.word	0x00000000
        /*0534*/ 	.short	0x0101
        /*0536*/ 	.byte	0xff
	.zero		1


	//   ....[67]....
        /*0538*/ 	.word	0x00003dd0
        /*053c*/ 	.word	0x000000ff
        /*0540*/ 	.word	0x00000098
        /*0544*/ 	.short	0x010a
        /*0546*/ 	.byte	0x07
	.zero		1


	//   ....[68]....
        /*0548*/ 	.word	0x00003fc0
        /*054c*/ 	.word	0x000000ff
        /*0550*/ 	.word	0x00000070
        /*0554*/ 	.short	0x010a
        /*0556*/ 	.byte	0x07
	.zero		1


	//   ....[69]....
        /*0558*/ 	.word	0x00004130
        /*055c*/ 	.word	0x000000ff
        /*0560*/ 	.word	0x00000050
        /*0564*/ 	.short	0x010b
        /*0566*/ 	.byte	0x07
	.zero		1


	//   ....[70]....
        /*0568*/ 	.word	0x00004140
        /*056c*/ 	.word	0x000000ff
        /*0570*/ 	.word	0x00000000
        /*0574*/ 	.short	0x0101
        /*0576*/ 	.byte	0x08
	.zero		1


	//   ....[71]....
        /*0578*/ 	.word	0x00004160
        /*057c*/ 	.word	0x000000ff
        /*0580*/ 	.word	0x00000078
        /*0584*/ 	.short	0x010a
        /*0586*/ 	.byte	0x07
	.zero		1


	//   ....[72]....
        /*0588*/ 	.word	0x000042c0
        /*058c*/ 	.word	0x000000ff
        /*0590*/ 	.word	0x00000058
        /*0594*/ 	.short	0x010b
        /*0596*/ 	.byte	0x07
	.zero		1


	//   ....[73]....
        /*0598*/ 	.word	0x000042d0
        /*059c*/ 	.word	0x000000ff
        /*05a0*/ 	.word	0x00000000
        /*05a4*/ 	.short	0x0101
        /*05a6*/ 	.byte	0x08
	.zero		1


	//   ....[74]....
        /*05a8*/ 	.word	0x000042e0
        /*05ac*/ 	.word	0x000000ff
        /*05b0*/ 	.word	0x00000080
        /*05b4*/ 	.short	0x010a
        /*05b6*/ 	.byte	0x07
	.zero		1


	//   ....[75]....
        /*05b8*/ 	.word	0x00004480
        /*05bc*/ 	.word	0x000000ff
        /*05c0*/ 	.word	0x00000060
        /*05c4*/ 	.short	0x010b
        /*05c6*/ 	.byte	0x07
	.zero		1


	//   ....[76]....
        /*05c8*/ 	.word	0x000044f0
        /*05cc*/ 	.word	0x000000ff
        /*05d0*/ 	.word	0x00000000
        /*05d4*/ 	.short	0x0101
        /*05d6*/ 	.byte	0x08
	.zero		1


	//   ....[77]....
        /*05d8*/ 	.word	0x00004520
        /*05dc*/ 	.word	0x000000ff
        /*05e0*/ 	.word	0x00000088
        /*05e4*/ 	.short	0x010a
        /*05e6*/ 	.byte	0x07
	.zero		1


	//   ....[78]....
        /*05e8*/ 	.word	0x00004730
        /*05ec*/ 	.word	0x000000ff
        /*05f0*/ 	.word	0x00000068
        /*05f4*/ 	.short	0x010b
        /*05f6*/ 	.byte	0x07
	.zero		1


	//   ....[79]....
        /*05f8*/ 	.word	0x00004750
        /*05fc*/ 	.word	0x000000ff
        /*0600*/ 	.word	0x00000000
        /*0604*/ 	.short	0x0101
        /*0606*/ 	.byte	0x0d
	.zero		1


	//   ....[80]....
        /*0608*/ 	.word	0x00004780
        /*060c*/ 	.word	0x000000ff
        /*0610*/ 	.word	0x00000070
        /*0614*/ 	.short	0x010a
        /*0616*/ 	.byte	0x07
	.zero		1


	//   ....[81]....
        /*0618*/ 	.word	0x000047a0
        /*061c*/ 	.word	0x000000ff
        /*0620*/ 	.word	0x00000078
        /*0624*/ 	.short	0x010a
        /*0626*/ 	.byte	0x07
	.zero		1


	//   ....[82]....
        /*0628*/ 	.word	0x000047c0
        /*062c*/ 	.word	0x000000ff
        /*0630*/ 	.word	0x00000080
        /*0634*/ 	.short	0x010a
        /*0636*/ 	.byte	0x07
	.zero		1


	//   ....[83]....
        /*0638*/ 	.word	0x00004800
        /*063c*/ 	.word	0x00000000
        /*0640*/ 	.word	0x00000088
        /*0644*/ 	.short	0x010a
        /*0646*/ 	.byte	0xff
	.zero		1


	//   ....[84]....
        /*0648*/ 	.word	0x00004b40
        /*064c*/ 	.word	0x00000000
        /*0650*/ 	.word	0x000000a0
        /*0654*/ 	.short	0x010a
        /*0656*/ 	.byte	0xff
	.zero		1


	//   ....[85]....
        /*0658*/ 	.word	0x00004c50
        /*065c*/ 	.word	0x00000000
        /*0660*/ 	.word	0x00000000
        /*0664*/ 	.short	0x0101
        /*0666*/ 	.byte	0xff
	.zero		1


	//   ....[86]....
        /*0668*/ 	.word	0x000056b0
        /*066c*/ 	.word	0x00000003
        /*0670*/ 	.word	0x00000050
        /*0674*/ 	.short	0x010a
        /*0676*/ 	.byte	0xff
	.zero		1


	//   ....[87]....
        /*0678*/ 	.word	0x000056f0
        /*067c*/ 	.word	0x0000006c
        /*0680*/ 	.word	0x000000c0
        /*0684*/ 	.short	0x010a
        /*0686*/ 	.byte	0xff
	.zero		1


	//   ....[88]....
        /*0688*/ 	.word	0x00005830
        /*068c*/ 	.word	0x00000003
        /*0690*/ 	.word	0x00000050
        /*0694*/ 	.short	0x010a
        /*0696*/ 	.byte	0xff
	.zero		1


	//   ....[89]....
        /*0698*/ 	.word	0x00005970
        /*069c*/ 	.word	0x00000000
        /*06a0*/ 	.word	0x00000000
        /*06a4*/ 	.short	0x0101
        /*06a6*/ 	.byte	0xff
	.zero		1


	//   ....[90]....
        /*06a8*/ 	.word	0x000059f0
        /*06ac*/ 	.word	0x0000006c
        /*06b0*/ 	.word	0x000000c0
        /*06b4*/ 	.short	0x010a
        /*06b6*/ 	.byte	0xff
	.zero		1


	//   ....[91]....
        /*06b8*/ 	.word	0x00006d80
        /*06bc*/ 	.word	0x00000076
        /*06c0*/ 	.word	0x00000050
        /*06c4*/ 	.short	0x010a
        /*06c6*/ 	.byte	0xff
	.zero		1


	//   ....[92]....
        /*06c8*/ 	.word	0x00006e50
        /*06cc*/ 	.word	0x00000076
        /*06d0*/ 	.word	0x00000050
        /*06d4*/ 	.short	0x010a
        /*06d6*/ 	.byte	0xff
	.zero		1


	//   ....[93]....
        /*06d8*/ 	.word	0x00006fb0
        /*06dc*/ 	.word	0x00000003
        /*06e0*/ 	.word	0x00000000
        /*06e4*/ 	.short	0x0101
        /*06e6*/ 	.byte	0xff
	.zero		1


	//   ....[94]....
        /*06e8*/ 	.word	0x00008320
        /*06ec*/ 	.word	0x00000000
        /*06f0*/ 	.word	0x00000050
        /*06f4*/ 	.short	0x010a
        /*06f6*/ 	.byte	0xff
	.zero		1


	//   ....[95]....
        /*06f8*/ 	.word	0x000083f0
        /*06fc*/ 	.word	0x00000000
        /*0700*/ 	.word	0x00000050
        /*0704*/ 	.short	0x010a
        /*0706*/ 	.byte	0xff
	.zero		1


	//   ....[96]....
        /*0708*/ 	.word	0x00008530
        /*070c*/ 	.word	0x00000000
        /*0710*/ 	.word	0x00000000
        /*0714*/ 	.short	0x0101
        /*0716*/ 	.byte	0xff
	.zero		1


	//   ....[97]....
        /*0718*/ 	.word	0x000098f0
        /*071c*/ 	.word	0x00000000
        /*0720*/ 	.word	0x00000050
        /*0724*/ 	.short	0x010a
        /*0726*/ 	.byte	0xff
	.zero		1


	//   ....[98]....
        /*0728*/ 	.word	0x000099c0
        /*072c*/ 	.word	0x00000000
        /*0730*/ 	.word	0x00000050
        /*0734*/ 	.short	0x010a
        /*0736*/ 	.byte	0xff
	.zero		1


	//   ....[99]....
        /*0738*/ 	.word	0x00009b00
        /*073c*/ 	.word	0x00000000
        /*0740*/ 	.word	0x00000000
        /*0744*/ 	.short	0x0101
        /*0746*/ 	.byte	0xff
	.zero		1


	//   ....[100]....
        /*0748*/ 	.word	0x00009f40
        /*074c*/ 	.word	0x000000ff
        /*0750*/ 	.word	0x00000000
        /*0754*/ 	.short	0x0101
        /*0756*/ 	.byte	0x05
	.zero		1


	//   ....[101]....
        /*0758*/ 	.word	0x0000b080
        /*075c*/ 	.word	0x00000003
        /*0760*/ 	.word	0x000000f0
        /*0764*/ 	.short	0x010a
        /*0766*/ 	.byte	0xff
	.zero		1


	//   ....[102]....
        /*0768*/ 	.word	0x0000b0e0
        /*076c*/ 	.word	0x00000002
        /*0770*/ 	.word	0x00000028
        /*0774*/ 	.short	0x010a
        /*0776*/ 	.byte	0xff
	.zero		1


	//   ....[103]....
        /*0778*/ 	.word	0x0000b140
        /*077c*/ 	.word	0x00000002
        /*0780*/ 	.word	0x00000028
        /*0784*/ 	.short	0x010a
        /*0786*/ 	.byte	0xff
	.zero		1


	//   ....[104]....
        /*0788*/ 	.word	0x0000b190
        /*078c*/ 	.word	0x00000002
        /*0790*/ 	.word	0x000000a0
        /*0794*/ 	.short	0x010a
        /*0796*/ 	.byte	0xff
	.zero		1


	//   ....[105]....
        /*0798*/ 	.word	0x0000b1f0
        /*079c*/ 	.word	0x00000000
        /*07a0*/ 	.word	0x00000000
        /*07a4*/ 	.short	0x010a
        /*07a6*/ 	.byte	0xff
	.zero		1


	//   ....[106]....
        /*07a8*/ 	.word	0x0000b250
        /*07ac*/ 	.word	0x00000000
        /*07b0*/ 	.word	0x00000000
        /*07b4*/ 	.short	0x010a
        /*07b6*/ 	.byte	0xff
	.zero		1


	//   ....[107]....
        /*07b8*/ 	.word	0x0000b2b0
        /*07bc*/ 	.word	0x00000000
        /*07c0*/ 	.word	0x00000000
        /*07c4*/ 	.short	0x010a
        /*07c6*/ 	.byte	0xff
	.zero		1


	//   ....[108]....
        /*07c8*/ 	.word	0x0000b310
        /*07cc*/ 	.word	0x00000000
        /*07d0*/ 	.word	0x00000000
        /*07d4*/ 	.short	0x010a
        /*07d6*/ 	.byte	0xff
	.zero		1


	//   ....[109]....
        /*07d8*/ 	.word	0x0000b360
        /*07dc*/ 	.word	0x00000000
        /*07e0*/ 	.word	0x000000e0
        /*07e4*/ 	.short	0x010a
        /*07e6*/ 	.byte	0xff
	.zero		1


	//   ....[110]....
        /*07e8*/ 	.word	0x0000b3c0
        /*07ec*/ 	.word	0x00000000
        /*07f0*/ 	.word	0x000000b0
        /*07f4*/ 	.short	0x010a
        /*07f6*/ 	.byte	0xff
	.zero		1


	//   ....[111]....
        /*07f8*/ 	.word	0x0000b410
        /*07fc*/ 	.word	0x00000000
        /*0800*/ 	.word	0x000000a0
        /*0804*/ 	.short	0x010a
        /*0806*/ 	.byte	0xff
	.zero		1


	//   ....[112]....
        /*0808*/ 	.word	0x0000b470
        /*080c*/ 	.word	0x00000000
        /*0810*/ 	.word	0x000000b0
        /*0814*/ 	.short	0x010a
        /*0816*/ 	.byte	0xff
	.zero		1


	//   ....[113]....
        /*0818*/ 	.word	0x0000b4c0
        /*081c*/ 	.word	0x00000000
        /*0820*/ 	.word	0x000000a0
        /*0824*/ 	.short	0x010a
        /*0826*/ 	.byte	0xff
	.zero		1


	//   ....[114]....
        /*0828*/ 	.word	0x0000b520
        /*082c*/ 	.word	0x00000003
        /*0830*/ 	.word	0x000000d0
        /*0834*/ 	.short	0x010a
        /*0836*/ 	.byte	0xff
	.zero		1


	//   ....[115]....
        /*0838*/ 	.word	0x0000b580
        /*083c*/ 	.word	0x00000000
        /*0840*/ 	.word	0x00000000
        /*0844*/ 	.short	0x010a
        /*0846*/ 	.byte	0xff
	.zero		1


	//   ....[116]....
        /*0848*/ 	.word	0x0000b5e0
        /*084c*/ 	.word	0x00000000
        /*0850*/ 	.word	0x00000000
        /*0854*/ 	.short	0x010a
        /*0856*/ 	.byte	0xff
	.zero		1


	//   ....[117]....
        /*0858*/ 	.word	0x0000b640
        /*085c*/ 	.word	0x00000000
        /*0860*/ 	.word	0x00000000
        /*0864*/ 	.short	0x010a
        /*0866*/ 	.byte	0xff
	.zero		1


	//   ....[118]....
        /*0868*/ 	.word	0x0000b690
        /*086c*/ 	.word	0x00000000
        /*0870*/ 	.word	0x000000a0
        /*0874*/ 	.short	0x010a
        /*0876*/ 	.byte	0xff
	.zero		1


	//   ....[119]....
        /*0878*/ 	.word	0x0000b6f0
        /*087c*/ 	.word	0x00000000
        /*0880*/ 	.word	0x00000098
        /*0884*/ 	.short	0x010a
        /*0886*/ 	.byte	0xff
	.zero		1


	//   ....[120]....
        /*0888*/ 	.word	0x0000b750
        /*088c*/ 	.word	0x00000003
        /*0890*/ 	.word	0x00000070
        /*0894*/ 	.short	0x010a
        /*0896*/ 	.byte	0xff
	.zero		1


	//   ....[121]....
        /*0898*/ 	.word	0x0000b7b0
        /*089c*/ 	.word	0x00000003
        /*08a0*/ 	.word	0x00000078
        /*08a4*/ 	.short	0x010a
        /*08a6*/ 	.byte	0xff
	.zero		1


	//   ....[122]....
        /*08a8*/ 	.word	0x0000b810
        /*08ac*/ 	.word	0x00000003
        /*08b0*/ 	.word	0x00000080
        /*08b4*/ 	.short	0x010a
        /*08b6*/ 	.byte	0xff
	.zero		1


	//   ....[123]....
        /*08b8*/ 	.word	0x0000b870
        /*08bc*/ 	.word	0x00000003
        /*08c0*/ 	.word	0x00000088
        /*08c4*/ 	.short	0x010a
        /*08c6*/ 	.byte	0xff
	.zero		1


	//   ....[124]....
        /*08c8*/ 	.word	0x0000b8d0
        /*08cc*/ 	.word	0x00000000
        /*08d0*/ 	.word	0x00000070
        /*08d4*/ 	.short	0x010a
        /*08d6*/ 	.byte	0xff
	.zero		1


	//   ....[125]....
        /*08d8*/ 	.word	0x0000b930
        /*08dc*/ 	.word	0x00000000
        /*08e0*/ 	.word	0x00000078
        /*08e4*/ 	.short	0x010a
        /*08e6*/ 	.byte	0xff
	.zero		1


	//   ....[126]....
        /*08e8*/ 	.word	0x0000b990
        /*08ec*/ 	.word	0x00000000
        /*08f0*/ 	.word	0x00000080
        /*08f4*/ 	.short	0x010a
        /*08f6*/ 	.byte	0xff
	.zero		1


	//   ....[127]....
        /*08f8*/ 	.word	0x0000b9e0
        /*08fc*/ 	.word	0x00000000
        /*0900*/ 	.word	0x000000a0
        /*0904*/ 	.short	0x010a
        /*0906*/ 	.byte	0xff
	.zero		1


	//   ....[128]....
        /*0908*/ 	.word	0x0000ba30
        /*090c*/ 	.word	0x00000003
        /*0910*/ 	.word	0x00000050
        /*0914*/ 	.short	0x010a
        /*0916*/ 	.byte	0xff
	.zero		1


	//   ....[129]....
        /*0918*/ 	.word	0x0000ba80
        /*091c*/ 	.word	0x0000006c
        /*0920*/ 	.word	0x000000c0
        /*0924*/ 	.short	0x010a
        /*0926*/ 	.byte	0xff
	.zero		1


	//   ....[130]....
        /*0928*/ 	.word	0x0000bad0
        /*092c*/ 	.word	0x00000076
        /*0930*/ 	.word	0x00000050
        /*0934*/ 	.short	0x010a
        /*0936*/ 	.byte	0xff
	.zero		1


	//   ....[131]....
        /*0938*/ 	.word	0x0000bb20
        /*093c*/ 	.word	0x00000000
        /*0940*/ 	.word	0x00000050
        /*0944*/ 	.short	0x010a
        /*0946*/ 	.byte	0xff
	.zero		1


	//   ....[132]....
        /*0948*/ 	.word	0x0000bb70
        /*094c*/ 	.word	0x00000000
        /*0950*/ 	.word	0x00000050
        /*0954*/ 	.short	0x010a
        /*0956*/ 	.byte	0xff
	.zero		1


	//----- nvinfo : EIATTR_NUM_MBARRIERS
	.align		4
.L_48:
        /*0958*/ 	.byte	0x03, 0x38
        /*095a*/ 	.short	0x0020


	//----- nvinfo : EIATTR_EXIT_INSTR_OFFSETS
	.align		4
        /*095c*/ 	.byte	0x04, 0x1c
        /*095e*/ 	.short	(.L_50 - .L_49)


	//   ....[0]....
.L_49:
        /*0960*/ 	.word	0x00002580


	//   ....[1]....
        /*0964*/ 	.word	0x00002a70


	//   ....[2]....
        /*0968*/ 	.word	0x00002ad0


	//   ....[3]....
        /*096c*/ 	.word	0x000037d0


	//   ....[4]....
        /*0970*/ 	.word	0x00004830


	//   ....[5]....
        /*0974*/ 	.word	0x00004870


	//   ....[6]....
        /*0978*/ 	.word	0x0000b070


	//----- nvinfo : EIATTR_MAX_THREADS
	.align		4
.L_50:
        /*097c*/ 	.byte	0x04, 0x05
        /*097e*/ 	.short	(.L_52 - .L_51)
.L_51:
        /*0980*/ 	.word	0x00000100
        /*0984*/ 	.word	0x00000001
        /*0988*/ 	.word	0x00000001


	//----- nvinfo : EIATTR_CRS_STACK_SIZE
	.align		4
.L_52:
        /*098c*/ 	.byte	0x04, 0x1e
        /*098e*/ 	.short	(.L_54 - .L_53)
.L_53:
        /*0990*/ 	.word	0x00000000


	//----- nvinfo : EIATTR_CBANK_PARAM_SIZE
	.align		4
.L_54:
        /*0994*/ 	.byte	0x03, 0x19
        /*0996*/ 	.short	0x0800


	//----- nvinfo : EIATTR_PARAM_CBANK
	.align		4
        /*0998*/ 	.byte	0x04, 0x0a
        /*099a*/ 	.short	(.L_56 - .L_55)
	.align		4
.L_55:
        /*099c*/ 	.word	index@(.nv.constant0._ZN7cutlass13device_kernelINS_4gemm6kernel13GemmUniversalIN4cute5tupleIJiiiiEEENS1_10collective13CollectiveMmaINS1_35MainloopSm100TmaUmmaWarpSpecializedILi5ELi2ELi2ENS5_IJNS4_1CILi1EEESB_SB_EEEEENS5_IJNSA_ILi128EEENSA_ILi256EEENSA_ILi64EEEEEEaNS5_IJlSB_lEEEaSI_NS4_8TiledMMAINS4_8MMA_AtomIJNS4_15SM100_MMA_S8_SSIaaiLi128ELi256ELNS4_4UMMA5MajorE0ELSN_0ELNSM_8SaturateE0EEEEEENS4_6LayoutISC_NS5_IJNSA_ILi0EEESS_SS_EEEEENS5_IJNS4_10UnderscoreESV_SV_EEEEENS4_13SM90_TMA_LOADENS4_14ComposedLayoutINS4_7SwizzleILi2ELi4ELi3EEENS4_18smem_ptr_flag_bitsILi8EEENSR_INS5_IJNSA_ILi8EEESG_EEENS5_IJSG_SB_EEEEEEEvNS4_8identityESY_S18_vS19_EENS_8epilogue10collective18CollectiveEpilogueINS1B_23Sm100TmaWarpSpecializedILi4ELi2ELi64ELb0ELb0EEEJSH_NS5_IJNSR_ISE_SB_EENSR_ISG_SB_EEEEEaSI_aSI_NS1B_6fusion15FusionCallbacksIS1F_NS1J_17LinearCombinationIaiaiLNS_15FloatRoundStyleE2EEESH_S1I_JEEENS4_5SM1004TMEM4LOAD26SM100_TMEM_LOAD_32dp32b64xESY_S18_NS4_39AutoVectorizingCopyWithAssumedAlignmentILi128EEENS4_14SM90_TMA_STOREES18_S1U_S1U_EEEvvEEEEvNT_6ParamsE)
        /*09a0*/ 	.short	0x0380
        /*09a2*/ 	.short	0x0800


	//----- nvinfo : EIATTR_SW_WAR
	.align		4
.L_56:
        /*09a4*/ 	.byte	0x04, 0x36
        /*09a6*/ 	.short	(.L_58 - .L_57)
.L_57:
        /*09a8*/ 	.word	0x00000008
.L_58:


//--------------------- .nv.callgraph             --------------------------
	.section	.nv.callgraph,"",@"SHT_CUDA_CALLGRAPH"
	.align	4
	.sectionentsize	8
	.align		4
        /*0000*/ 	.word	0x00000000
	.align		4
        /*0004*/ 	.word	0xffffffff
	.align		4
        /*0008*/ 	.word	index@(_ZN7cutlass13device_kernelINS_4gemm6kernel13GemmUniversalIN4cute5tupleIJiiiiEEENS1_10collective13CollectiveMmaINS1_35MainloopSm100TmaUmmaWarpSpecializedILi5ELi2ELi2ENS5_IJNS4_1CILi1EEESB_SB_EEEEENS5_IJNSA_ILi128EEENSA_ILi256EEENSA_ILi64EEEEEEaNS5_IJlSB_lEEEaSI_NS4_8TiledMMAINS4_8MMA_AtomIJNS4_15SM100_MMA_S8_SSIaaiLi128ELi256ELNS4_4UMMA5MajorE0ELSN_0ELNSM_8SaturateE0EEEEEENS4_6LayoutISC_NS5_IJNSA_ILi0EEESS_SS_EEEEENS5_IJNS4_10UnderscoreESV_SV_EEEEENS4_13SM90_TMA_LOADENS4_14ComposedLayoutINS4_7SwizzleILi2ELi4ELi3EEENS4_18smem_ptr_flag_bitsILi8EEENSR_INS5_IJNSA_ILi8EEESG_EEENS5_IJSG_SB_EEEEEEEvNS4_8identityESY_S18_vS19_EENS_8epilogue10collective18CollectiveEpilogueINS1B_23Sm100TmaWarpSpecializedILi4ELi2ELi64ELb0ELb0EEEJSH_NS5_IJNSR_ISE_SB_EENSR_ISG_SB_EEEEEaSI_aSI_NS1B_6fusion15FusionCallbacksIS1F_NS1J_17LinearCombinationIaiaiLNS_15FloatRoundStyleE2EEESH_S1I_JEEENS4_5SM1004TMEM4LOAD26SM100_TMEM_LOAD_32dp32b64xESY_S18_NS4_39AutoVectorizingCopyWithAssumedAlignmentILi128EEENS4_14SM90_TMA_STOREES18_S1U_S1U_EEEvvEEEEvNT_6ParamsE)
	.align		4
        /*000c*/ 	.word	index@(__assertfail)
	.align		4
        /*0010*/ 	.word	0x00000000
	.align		4
        /*0014*/ 	.word	0xfffffffe
	.align		4
        /*0018*/ 	.word	0x00000000
	.align		4
        /*001c*/ 	.word	0xfffffffd
	.align		4
        /*0020*/ 	.word	0x00000000
	.align		4
        /*0024*/ 	.word	0xfffffffc


//--------------------- .nv.constant4             --------------------------
	.section	.nv.constant4,"a",@progbits
	.align	8
	.align		8
.nv.constant4:
        /*0000*/ 	.dword	__assertfail
	.align		8
        /*0008*/ 	.dword	__unnamed_1
	.align		8
        /*0010*/ 	.dword	__unnamed_2
	.align		8
        /*0018*/ 	.dword	__unnamed_3
	.align		8
        /*0020*/ 	.dword	_ZN39_INTERNAL_cb0132c0_4_k_cu_cea498c1_98804cuda3std3__45__cpo5beginE
	.align		8
        /*0028*/ 	.dword	_ZN39_INTERNAL_cb0132c0_4_k_cu_cea498c1_98804cuda3std3__45__cpo3endE
	.align		8
        /*0030*/ 	.dword	_ZN39_INTERNAL_cb0132c0_4_k_cu_cea498c1_98804cuda3std3__45__cpo6cbeginE
	.align		8
        /*0038*/ 	.dword	_ZN39_INTERNAL_cb0132c0_4_k_cu_cea498c1_98804cuda3std3__45__cpo4cendE
	.align		8
        /*0040*/ 	.dword	_ZN39_INTERNAL_cb0132c0_4_k_cu_cea498c1_98804cuda3std3__441_GLOBAL__N__cb0132c0_4_k_cu_cea498c1_98806ignoreE
	.align		8
        /*0048*/ 	.dword	_ZN39_INTERNAL_cb0132c0_4_k_cu_cea498c1_98804cuda3std3__419piecewise_constructE
	.align		8
        /*0050*/ 	.dword	_ZN39_INTERNAL_cb0132c0_4_k_cu_cea498c1_98804cuda3std3__48in_placeE
	.align		8
        /*0058*/ 	.dword	_ZN39_INTERNAL_cb0132c0_4_k_cu_cea498c1_98804cuda3std6ranges3__45__cpo4swapE
	.align		8
        /*0060*/ 	.dword	_ZN39_INTERNAL_cb0132c0_4_k_cu_cea498c1_98804cuda3std6ranges3__45__cpo9iter_moveE
	.align		8
        /*0068*/ 	.dword	_ZN39_INTERNAL_cb0132c0_4_k_cu_cea498c1_98804cute7productE
	.align		8
        /*0070*/ 	.dword	_ZN39_INTERNAL_cb0132c0_4_k_cu_cea498c1_98804cute1_E
	.align		8
        /*0078*/ 	.dword	$str$25
	.align		8
        /*0080*/ 	.dword	$str$26
	.align		8
        /*0088*/ 	.dword	$str$27
	.align		8
        /*0090*/ 	.dword	$str$28


//--------------------- .text._ZN7cutlass13device_kernelINS_4gemm6kernel13GemmUniversalIN4cute5tupleIJiiiiEEENS1_10collective13CollectiveMmaINS1_35MainloopSm100TmaUmmaWarpSpecializedILi5ELi2ELi2ENS5_IJNS4_1CILi1EEESB_SB_EEEEENS5_IJNSA_ILi128EEENSA_ILi256EEENSA_ILi64EEEEEEaNS5_IJlSB_lEEEaSI_NS4_8TiledMMAINS4_8MMA_AtomIJNS4_15SM100_MMA_S8_SSIaaiLi128ELi256ELNS4_4UMMA5MajorE0ELSN_0ELNSM_8SaturateE0EEEEEENS4_6LayoutISC_NS5_IJNSA_ILi0EEESS_SS_EEEEENS5_IJNS4_10UnderscoreESV_SV_EEEEENS4_13SM90_TMA_LOADENS4_14ComposedLayoutINS4_7SwizzleILi2ELi4ELi3EEENS4_18smem_ptr_flag_bitsILi8EEENSR_INS5_IJNSA_ILi8EEESG_EEENS5_IJSG_SB_EEEEEEEvNS4_8identityESY_S18_vS19_EENS_8epilogue10collective18CollectiveEpilogueINS1B_23Sm100TmaWarpSpecializedILi4ELi2ELi64ELb0ELb0EEEJSH_NS5_IJNSR_ISE_SB_EENSR_ISG_SB_EEEEEaSI_aSI_NS1B_6fusion15FusionCallbacksIS1F_NS1J_17LinearCombinationIaiaiLNS_15FloatRoundStyleE2EEESH_S1I_JEEENS4_5SM1004TMEM4LOAD26SM100_TMEM_LOAD_32dp32b64xESY_S18_NS4_39AutoVectorizingCopyWithAssumedAlignmentILi128EEENS4_14SM90_TMA_STOREES18_S1U_S1U_EEEvvEEEEvNT_6ParamsE --------------------------
	.section	.text._ZN7cutlass13device_kernelINS_4gemm6kernel13GemmUniversalIN4cute5tupleIJiiiiEEENS1_10collective13CollectiveMmaINS1_35MainloopSm100TmaUmmaWarpSpecializedILi5ELi2ELi2ENS5_IJNS4_1CILi1EEESB_SB_EEEEENS5_IJNSA_ILi128EEENSA_ILi256EEENSA_ILi64EEEEEEaNS5_IJlSB_lEEEaSI_NS4_8TiledMMAINS4_8MMA_AtomIJNS4_15SM100_MMA_S8_SSIaaiLi128ELi256ELNS4_4UMMA5MajorE0ELSN_0ELNSM_8SaturateE0EEEEEENS4_6LayoutISC_NS5_IJNSA_ILi0EEESS_SS_EEEEENS5_IJNS4_10UnderscoreESV_SV_EEEEENS4_13SM90_TMA_LOADENS4_14ComposedLayoutINS4_7SwizzleILi2ELi4ELi3EEENS4_18smem_ptr_flag_bitsILi8EEENSR_INS5_IJNSA_ILi8EEESG_EEENS5_IJSG_SB_EEEEEEEvNS4_8identityESY_S18_vS19_EENS_8epilogue10collective18CollectiveEpilogueINS1B_23Sm100TmaWarpSpecializedILi4ELi2ELi64ELb0ELb0EEEJSH_NS5_IJNSR_ISE_SB_EENSR_ISG_SB_EEEEEaSI_aSI_NS1B_6fusion15FusionCallbacksIS1F_NS1J_17LinearCombinationIaiaiLNS_15FloatRoundStyleE2EEESH_S1I_JEEENS4_5SM1004TMEM4LOAD26SM100_TMEM_LOAD_32dp32b64xESY_S18_NS4_39AutoVectorizingCopyWithAssumedAlignmentILi128EEENS4_14SM90_TMA_STOREES18_S1U_S1U_EEEvvEEEEvNT_6ParamsE,"ax",@progbits
	.align	128
.text._ZN7cutlass13device_kernelINS_4gemm6kernel13GemmUniversalIN4cute5tupleIJiiiiEEENS1_10collective13CollectiveMmaINS1_35MainloopSm100TmaUmmaWarpSpecializedILi5ELi2ELi2ENS5_IJNS4_1CILi1EEESB_SB_EEEEENS5_IJNSA_ILi128EEENSA_ILi256EEENSA_ILi64EEEEEEaNS5_IJlSB_lEEEaSI_NS4_8TiledMMAINS4_8MMA_AtomIJNS4_15SM100_MMA_S8_SSIaaiLi128ELi256ELNS4_4UMMA5MajorE0ELSN_0ELNSM_8SaturateE0EEEEEENS4_6LayoutISC_NS5_IJNSA_ILi0EEESS_SS_EEEEENS5_IJNS4_10UnderscoreESV_SV_EEEEENS4_13SM90_TMA_LOADENS4_14ComposedLayoutINS4_7SwizzleILi2ELi4ELi3EEENS4_18smem_ptr_flag_bitsILi8EEENSR_INS5_IJNSA_ILi8EEESG_EEENS5_IJSG_SB_EEEEEEEvNS4_8identityESY_S18_vS19_EENS_8epilogue10collective18CollectiveEpilogueINS1B_23Sm100TmaWarpSpecializedILi4ELi2ELi64ELb0ELb0EEEJSH_NS5_IJNSR_ISE_SB_EENSR_ISG_SB_EEEEEaSI_aSI_NS1B_6fusion15FusionCallbacksIS1F_NS1J_17LinearCombinationIaiaiLNS_15FloatRoundStyleE2EEESH_S1I_JEEENS4_5SM1004TMEM4LOAD26SM100_TMEM_LOAD_32dp32b64xESY_S18_NS4_39AutoVectorizingCopyWithAssumedAlignmentILi128EEENS4_14SM90_TMA_STOREES18_S1U_S1U_EEEvvEEEEvNT_6ParamsE:
        .type           _ZN7cutlass13device_kernelINS_4gemm6kernel13GemmUniversalIN4cute5tupleIJiiiiEEENS1_10collective13CollectiveMmaINS1_35MainloopSm100TmaUmmaWarpSpecializedILi5ELi2ELi2ENS5_IJNS4_1CILi1EEESB_SB_EEEEENS5_IJNSA_ILi128EEENSA_ILi256EEENSA_ILi64EEEEEEaNS5_IJlSB_lEEEaSI_NS4_8TiledMMAINS4_8MMA_AtomIJNS4_15SM100_MMA_S8_SSIaaiLi128ELi256ELNS4_4UMMA5MajorE0ELSN_0ELNSM_8SaturateE0EEEEEENS4_6LayoutISC_NS5_IJNSA_ILi0EEESS_SS_EEEEENS5_IJNS4_10UnderscoreESV_SV_EEEEENS4_13SM90_TMA_LOADENS4_14ComposedLayoutINS4_7SwizzleILi2ELi4ELi3EEENS4_18smem_ptr_flag_bitsILi8EEENSR_INS5_IJNSA_ILi8EEESG_EEENS5_IJSG_SB_EEEEEEEvNS4_8identityESY_S18_vS19_EENS_8epilogue10collective18CollectiveEpilogueINS1B_23Sm100TmaWarpSpecializedILi4ELi2ELi64ELb0ELb0EEEJSH_NS5_IJNSR_ISE_SB_EENSR_ISG_SB_EEEEEaSI_aSI_NS1B_6fusion15FusionCallbacksIS1F_NS1J_17LinearCombinationIaiaiLNS_15FloatRoundStyleE2EEESH_S1I_JEEENS4_5SM1004TMEM4LOAD26SM100_TMEM_LOAD_32dp32b64xESY_S18_NS4_39AutoVectorizingCopyWithAssumedAlignmentILi128EEENS4_14SM90_TMA_STOREES18_S1U_S1U_EEEvvEEEEvNT_6ParamsE,@function
        .size           _ZN7cutlass13device_kernelINS_4gemm6kernel13GemmUniversalIN4cute5tupleIJiiiiEEENS1_10collective13CollectiveMmaINS1_35MainloopSm100TmaUmmaWarpSpecializedILi5ELi2ELi2ENS5_IJNS4_1CILi1EEESB_SB_EEEEENS5_IJNSA_ILi128EEENSA_ILi256EEENSA_ILi64EEEEEEaNS5_IJlSB_lEEEaSI_NS4_8TiledMMAINS4_8MMA_AtomIJNS4_15SM100_MMA_S8_SSIaaiLi128ELi256ELNS4_4UMMA5MajorE0ELSN_0ELNSM_8SaturateE0EEEEEENS4_6LayoutISC_NS5_IJNSA_ILi0EEESS_SS_EEEEENS5_IJNS4_10UnderscoreESV_SV_EEEEENS4_13SM90_TMA_LOADENS4_14ComposedLayoutINS4_7SwizzleILi2ELi4ELi3EEENS4_18smem_ptr_flag_bitsILi8EEENSR_INS5_IJNSA_ILi8EEESG_EEENS5_IJSG_SB_EEEEEEEvNS4_8identityESY_S18_vS19_EENS_8epilogue10collective18CollectiveEpilogueINS1B_23Sm100TmaWarpSpecializedILi4ELi2ELi64ELb0ELb0EEEJSH_NS5_IJNSR_ISE_SB_EENSR_ISG_SB_EEEEEaSI_aSI_NS1B_6fusion15FusionCallbacksIS1F_NS1J_17LinearCombinationIaiaiLNS_15FloatRoundStyleE2EEESH_S1I_JEEENS4_5SM1004TMEM4LOAD26SM100_TMEM_LOAD_32dp32b64xESY_S18_NS4_39AutoVectorizingCopyWithAssumedAlignmentILi128EEENS4_14SM90_TMA_STOREES18_S1U_S1U_EEEvvEEEEvNT_6ParamsE,(.L_x_167 - _ZN7cutlass13device_kernelINS_4gemm6kernel13GemmUniversalIN4cute5tupleIJiiiiEEENS1_10collective13CollectiveMmaINS1_35MainloopSm100TmaUmmaWarpSpecializedILi5ELi2ELi2ENS5_IJNS4_1CILi1EEESB_SB_EEEEENS5_IJNSA_ILi128EEENSA_ILi256EEENSA_ILi64EEEEEEaNS5_IJlSB_lEEEaSI_NS4_8TiledMMAINS4_8MMA_AtomIJNS4_15SM100_MMA_S8_SSIaaiLi128ELi256ELNS4_4UMMA5MajorE0ELSN_0ELNSM_8SaturateE0EEEEEENS4_6LayoutISC_NS5_IJNSA_ILi0EEESS_SS_EEEEENS5_IJNS4_10UnderscoreESV_SV_EEEEENS4_13SM90_TMA_LOADENS4_14ComposedLayoutINS4_7SwizzleILi2ELi4ELi3EEENS4_18smem_ptr_flag_bitsILi8EEENSR_INS5_IJNSA_ILi8EEESG_EEENS5_IJSG_SB_EEEEEEEvNS4_8identityESY_S18_vS19_EENS_8epilogue10collective18CollectiveEpilogueINS1B_23Sm100TmaWarpSpecializedILi4ELi2ELi64ELb0ELb0EEEJSH_NS5_IJNSR_ISE_SB_EENSR_ISG_SB_EEEEEaSI_aSI_NS1B_6fusion15FusionCallbacksIS1F_NS1J_17LinearCombinationIaiaiLNS_15FloatRoundStyleE2EEESH_S1I_JEEENS4_5SM1004TMEM4LOAD26SM100_TMEM_LOAD_32dp32b64xESY_S18_NS4_39AutoVectorizingCopyWithAssumedAlignmentILi128EEENS4_14SM90_TMA_STOREES18_S1U_S1U_EEEvvEEEEvNT_6ParamsE)
        .other          _ZN7cutlass13device_kernelINS_4gemm6kernel13GemmUniversalIN4cute5tupleIJiiiiEEENS1_10collective13CollectiveMmaINS1_35MainloopSm100TmaUmmaWarpSpecializedILi5ELi2ELi2ENS5_IJNS4_1CILi1EEESB_SB_EEEEENS5_IJNSA_ILi128EEENSA_ILi256EEENSA_ILi64EEEEEEaNS5_IJlSB_lEEEaSI_NS4_8TiledMMAINS4_8MMA_AtomIJNS4_15SM100_MMA_S8_SSIaaiLi128ELi256ELNS4_4UMMA5MajorE0ELSN_0ELNSM_8SaturateE0EEEEEENS4_6LayoutISC_NS5_IJNSA_ILi0EEESS_SS_EEEEENS5_IJNS4_10UnderscoreESV_SV_EEEEENS4_13SM90_TMA_LOADENS4_14ComposedLayoutINS4_7SwizzleILi2ELi4ELi3EEENS4_18smem_ptr_flag_bitsILi8EEENSR_INS5_IJNSA_ILi8EEESG_EEENS5_IJSG_SB_EEEEEEEvNS4_8identityESY_S18_vS19_EENS_8epilogue10collective18CollectiveEpilogueINS1B_23Sm100TmaWarpSpecializedILi4ELi2ELi64ELb0ELb0EEEJSH_NS5_IJNSR_ISE_SB_EENSR_ISG_SB_EEEEEaSI_aSI_NS1B_6fusion15FusionCallbacksIS1F_NS1J_17LinearCombinationIaiaiLNS_15FloatRoundStyleE2EEESH_S1I_JEEENS4_5SM1004TMEM4LOAD26SM100_TMEM_LOAD_32dp32b64xESY_S18_NS4_39AutoVectorizingCopyWithAssumedAlignmentILi128EEENS4_14SM90_TMA_STOREES18_S1U_S1U_EEEvvEEEEvNT_6ParamsE,@"STO_CUDA_ENTRY STV_DEFAULT"
_ZN7cutlass13device_kernelINS_4gemm6kernel13GemmUniversalIN4cute5tupleIJiiiiEEENS1_10collective13CollectiveMmaINS1_35MainloopSm100TmaUmmaWarpSpecializedILi5ELi2ELi2ENS5_IJNS4_1CILi1EEESB_SB_EEEEENS5_IJNSA_ILi128EEENSA_ILi256EEENSA_ILi64EEEEEEaNS5_IJlSB_lEEEaSI_NS4_8TiledMMAINS4_8MMA_AtomIJNS4_15SM100_MMA_S8_SSIaaiLi128ELi256ELNS4_4UMMA5MajorE0ELSN_0ELNSM_8SaturateE0EEEEEENS4_6LayoutISC_NS5_IJNSA_ILi0EEESS_SS_EEEEENS5_IJNS4_10UnderscoreESV_SV_EEEEENS4_13SM90_TMA_LOADENS4_14ComposedLayoutINS4_7SwizzleILi2ELi4ELi3EEENS4_18smem_ptr_flag_bitsILi8EEENSR_INS5_IJNSA_ILi8EEESG_EEENS5_IJSG_SB_EEEEEEEvNS4_8identityESY_S18_vS19_EENS_8epilogue10collective18CollectiveEpilogueINS1B_23Sm100TmaWarpSpecializedILi4ELi2ELi64ELb0ELb0EEEJSH_NS5_IJNSR_ISE_SB_EENSR_ISG_SB_EEEEEaSI_aSI_NS1B_6fusion15FusionCallbacksIS1F_NS1J_17LinearCombinationIaiaiLNS_15FloatRoundStyleE2EEESH_S1I_JEEENS4_5SM1004TMEM4LOAD26SM100_TMEM_LOAD_32dp32b64xESY_S18_NS4_39AutoVectorizingCopyWithAssumedAlignmentILi128EEENS4_14SM90_TMA_STOREES18_S1U_S1U_EEEvvEEEEvNT_6ParamsE:
[----:B------:R-:W1:Y:S01]  /*0000*/  LDC R1, c[0x0][0x37c] ;  /* 0x0000df00ff017b82 */ /* 0x000e620000000800 */
[----:B------:R-:W2:Y:S01]  /*0010*/  S2R R167, SR_TID.X ;  /* 0x0000000000a77919 */ /* 0x000ea20000002100 */
[----:B------:R-:W3:Y:S01]  /*0020*/  LDCU.64 UR4, c[0x0][0x890] ;  /* 0x00011200ff0477ac */ /* 0x000ee20008000a00 */
[----:B------:R-:W-:Y:S02]  /*0030*/  PRMT R151, RZ, 0x7610, R151 ;  /* 0x00007610ff977816 */ /* 0x000fe40000000097 */
[----:B------:R-:W-:Y:S01]  /*0040*/  ELECT P5, URZ, PT ;  /* 0x0000000000ff782f */ /* 0x000fe200038a0000 */
[----:B------:R-:W4:Y:S01]  /*0050*/  LDCU.64 UR46, c[0x0][0x358] ;  /* 0x00006b00ff2e77ac */ /* 0x000f220008000a00 */
[----:B---3--:R-:W-:-:S04]  /*0060*/  UISETP.NE.U32.AND UP0, UPT, UR4, URZ, UPT ;  /* 0x000000ff0400728c */ /* 0x008fc8000bf05070 */
[----:B------:R-:W-:Y:S01]  /*0070*/  UISETP.NE.AND.EX UP0, UPT, UR5, URZ, UPT, UP0 ;  /* 0x000000ff0500728c */ /* 0x000fe2000bf05300 */
[----:B--2---:R-:W-:-:S05]  /*0080*/  SHF.R.U32.HI R154, RZ, 0x5, R167 ;  /* 0x00000005ff9a7819 */ /* 0x004fca00000116a7 */
[----:B------:R-:W2:Y:S02]  /*0090*/  SHFL.IDX PT, R0, R154, RZ, 0x1f ;  /* 0x00001fff9a007589 */ /* 0x000ea400000e0000 */
[----:B--2---:R-:W-:Y:S01]  /*00a0*/  R2UR UR8, R0 ;  /* 0x00000000000872ca */ /* 0x004fe200000e0000 */
[----:B-1--4-:R-:W-:-:S14]  /*00b0*/  BRA.U UP0, `(.L_x_0) ;  /* 0x00000001002c7547 */ /* 0x012fdc000b800000 */
[----:B------:R-:W1:Y:S02]  /*00c0*/  LDCU.64 UR6, c[0x0][0x888] ;  /* 0x00011100ff0677ac */ /* 0x000e640008000a00 */
[----:B-1----:R-:W-:-:S04]  /*00d0*/  UISETP.NE.U32.AND UP0, UPT, UR6, URZ, UPT ;  /* 0x000000ff0600728c */ /* 0x002fc8000bf05070 */
[----:B------:R-:W-:-:S09]  /*00e0*/  UISETP.NE.AND.EX UP0, UPT, UR7, URZ, UPT, UP0 ;  /* 0x000000ff0700728c */ /* 0x000fd2000bf05300 */
[----:B------:R-:W-:Y:S05]  /*00f0*/  BRA.U !UP0, `(.L_x_1) ;  /* 0x0000000108107547 */ /* 0x000fea000b800000 */
[----:B------:R-:W1:Y:S02]  /*0100*/  LDC.64 R82, c[0x0][0x888] ;  /* 0x00022200ff527b82 */ /* 0x000e640000000a00 */
[----:B-1----:R1:W5:Y:S01]  /*0110*/  LDG.E R82, desc[UR46][R82.64] ;  /* 0x0000002e52527981 */ /* 0x002362000c1e1900 */
[----:B------:R-:W-:Y:S01]  /*0120*/  HFMA2 R151, -RZ, RZ, 0, 5.9604644775390625e-08 ;  /* 0x00000001ff977431 */ /* 0x000fe200000001ff */
[----:B------:R-:W-:Y:S05]  /*0130*/  BRA `(.L_x_0) ;  /* 0x00000000000c7947 */ /* 0x000fea0003800000 */
.L_x_1:
[----:B------:R-:W1:Y:S01]  /*0140*/  LDCU UR6, c[0x0][0x880] ;  /* 0x00011000ff0677ac */ /* 0x000e620008000800 */
[----:B------:R-:W-:Y:S01]  /*0150*/  HFMA2 R151, -RZ, RZ, 0, 5.9604644775390625e-08 ;  /* 0x00000001ff977431 */ /* 0x000fe200000001ff */
[----:B-1----:R-:W-:-:S07]  /*0160*/  MOV R82, UR6 ;  /* 0x0000000600527c02 */ /* 0x002fce0008000f00 */
.L_x_0:
[----:B------:R-:W2:Y:S02]  /*0170*/  LDCU.64 UR6, c[0x0][0x8b0] ;  /* 0x00011600ff0677ac */ /* 0x000ea40008000a00 */
[----:B--2---:R-:W-:-:S04]  /*0180*/  UISETP.NE.U32.AND UP0, UPT, UR6, URZ, UPT ;  /* 0x000000ff0600728c */ /* 0x004fc8000bf05070 */
[----:B------:R-:W-:-:S09]  /*0190*/  UISETP.NE.AND.EX UP0, UPT, UR7, URZ, UPT, UP0 ;  /* 0x000000ff0700728c */ /* 0x000fd2000bf05300 */
[----:B------:R-:W-:Y:S05]  /*01a0*/  BRA.U UP0, `(.L_x_2) ;  /* 0x0000000100247547 */ /* 0x000fea000b800000 */
[----:B------:R-:W2:Y:S02]  /*01b0*/  LDCU.64 UR6, c[0x0][0x8a8] ;  /* 0x00011500ff0677ac */ /* 0x000ea40008000a00 */
[----:B--2---:R-:W-:-:S04]  /*01c0*/  UISETP.NE.U32.AND UP0, UPT, UR6, URZ, UPT ;  /* 0x000000ff0600728c */ /* 0x004fc8000bf05070 */
[----:B------:R-:W-:-:S09]  /*01d0*/  UISETP.NE.AND.EX UP0, UPT, UR7, URZ, UPT, UP0 ;  /* 0x000000ff0700728c */ /* 0x000fd2000bf05300 */
[----:B------:R-:W-:Y:S05]  /*01e0*/  BRA.U !UP0, `(.L_x_3) ;  /* 0x00000001080c7547 */ /* 0x000fea000b800000 */
[----:B------:R-:W2:Y:S02]  /*01f0*/  LDC.64 R78, c[0x0][0x8a8] ;  /* 0x00022a00ff4e7b82 */ /* 0x000ea40000000a00 */
[----:B--2---:R2:W5:Y:S01]  /*0200*/  LDG.E R78, desc[UR46][R78.64] ;  /* 0x0000002e4e4e7981 */ /* 0x004562000c1e1900 */
[----:B------:R-:W-:Y:S05]  /*0210*/  BRA `(.L_x_2) ;  /* 0x0000000000087947 */ /* 0x000fea0003800000 */
.L_x_3:
[----:B------:R-:W2:Y:S02]  /*0220*/  LDCU UR6, c[0x0][0x8a0] ;  /* 0x00011400ff0677ac */ /* 0x000ea40008000800 */
[----:B--2---:R-:W-:Y:S02]  /*0230*/  MOV R78, UR6 ;  /* 0x00000006004e7c02 */ /* 0x004fe40008000f00 */
.L_x_2:
[----:B------:R-:W-:Y:S01]  /*0240*/  IMAD.U32 R0, RZ, RZ, UR8 ;  /* 0x00000008ff007e24 */ /* 0x000fe2000f8e00ff */
[----:B------:R-:W-:Y:S04]  /*0250*/  BSSY.RECONVERGENT B0, `(.L_x_4) ;  /* 0x000000c000007945 */ /* 0x000fe80003800200 */
[C---:B------:R-:W-:Y:S02]  /*0260*/  ISETP.NE.OR P1, PT, R0.reuse, 0x1, !P5 ;  /* 0x000000010000780c */ /* 0x040fe40006f25670 */
[----:B------:R-:W-:-:S11]  /*0270*/  ISETP.NE.OR P0, PT, R0, 0x3, !P5 ;  /* 0x000000030000780c */ /* 0x000fd60006f05670 */
[----:B------:R-:W-:Y:S05]  /*0280*/  @P1 BRA `(.L_x_5) ;  /* 0x0000000000201947 */ /* 0x000fea0003800000 */
[----:B------:R-:W3:Y:S02]  /*0290*/  LDCU.64 UR6, c[0x0][0x348] ;  /* 0x00006900ff0677ac */ /* 0x000ee40008000a00 */
[----:B---3--:R-:W-:Y:S02]  /*02a0*/  UIADD3 UR10, UP1, UPT, UR6, 0x80, URZ ;  /* 0x00000080060a7890 */ /* 0x008fe4000ff3e0ff */
[----:B------:R-:W-:Y:S02]  /*02b0*/  UIADD3 UR6, UP0, UPT, UR6, 0x180, URZ ;  /* 0x0000018006067890 */ /* 0x000fe4000ff1e0ff */
[----:B------:R-:W-:Y:S02]  /*02c0*/  UIADD3.X UR11, UPT, UPT, URZ, UR7, URZ, UP1, !UPT ;  /* 0x00000007ff0b7290 */ /* 0x000fe40008ffe4ff */
[----:B------:R-:W-:-:S07]  /*02d0*/  UIADD3.X UR7, UPT, UPT, URZ, UR7, URZ, UP0, !UPT ;  /* 0x00000007ff077290 */ /* 0x000fce00087fe4ff */
[----:B------:R3:W-:Y:S02]  /*02e0*/  UTMACCTL.PF [UR10] ;  /* 0x000000000a0079b9 */ /* 0x0007e40008040000 */
[----:B------:R3:W-:Y:S02]  /*02f0*/  UTMACCTL.PF [UR6] ;  /* 0x00000000060079b9 */ /* 0x0007e40008040000 */
[----:B---3--:R-:W-:Y:S01]  /*0300*/  NOP ;  /* 0x0000000000007918 */ /* 0x008fe20000000000 */
.L_x_5:
[----:B------:R-:W-:Y:S05]  /*0310*/  BSYNC.RECONVERGENT B0 ;  /* 0x0000000000007941 */ /* 0x000fea0003800200 */
.L_x_4:
[----:B------:R-:W-:Y:S04]  /*0320*/  BSSY.RECONVERGENT B0, `(.L_x_6) ;  /* 0x000000a000007945 */ /* 0x000fe80003800200 */
        /* <DEDUP_REMOVED lines=9> */
.L_x_7:
[----:B------:R-:W-:Y:S05]  /*03c0*/  BSYNC.RECONVERGENT B0 ;  /* 0x0000000000007941 */ /* 0x000fea0003800200 */
.L_x_6:
[----:B------:R-:W3:Y:S01]  /*03d0*/  LDCU.64 UR6, c[0x0][0x888] ;  /* 0x00011100ff0677ac */ /* 0x000ee20008000a00 */
[----:B------:R-:W-:Y:S02]  /*03e0*/  UISETP.EQ.U32.AND UP1, UPT, UR4, URZ, UPT ;  /* 0x000000ff0400728c */ /* 0x000fe4000bf22070 */
[----:B------:R-:W-:Y:S02]  /*03f0*/  UPLOP3.LUT UP2, UPT, UPT, UPT, UPT, 0x80, 0x8 ;  /* 0x000000000008789c */ /* 0x000fe40003f4f070 */
[----:B---3--:R-:W-:-:S04]  /*0400*/  UISETP.NE.U32.AND UP0, UPT, UR6, URZ, UPT ;  /* 0x000000ff0600728c */ /* 0x008fc8000bf05070 */
[----:B------:R-:W-:-:S04]  /*0410*/  UISETP.NE.AND.EX UP0, UPT, UR7, URZ, UPT, UP0 ;  /* 0x000000ff0700728c */ /* 0x000fc8000bf05300 */
[----:B------:R-:W-:-:S04]  /*0420*/  UISETP.EQ.OR.EX UP3, UPT, UR5, URZ, !UP0, UP1 ;  /* 0x000000ff0500728c */ /* 0x000fc8000c762710 */
[----:B------:R-:W-:-:S05]  /*0430*/  UP2UR UR50, UPR, URZ, 0x8 ;  /* 0x00000008ff327883 */ /* 0x000fca0008000000 */
[----:B------:R-:W-:Y:S07]  /*0440*/  BRA.U !UP3, `(.L_x_8) ;  /* 0x000000010b207547 */ /* 0x000fee000b800000 */
[----:B-----5:R-:W-:Y:S01]  /*0450*/  R2UR UR6, R82 ;  /* 0x00000000520672ca */ /* 0x020fe200000e0000 */
[----:B------:R-:W-:Y:S02]  /*0460*/  UISETP.NE.U32.AND UP2, UPT, UR4, URZ, UPT ;  /* 0x000000ff0400728c */ /* 0x000fe4000bf45070 */
[----:B------:R-:W-:Y:S02]  /*0470*/  USEL UR4, URZ, 0xffffffff, UP0 ;  /* 0xffffffffff047887 */ /* 0x000fe40008000000 */
[----:B------:R-:W-:-:S08]  /*0480*/  UISETP.NE.AND.EX UP2, UPT, UR5, URZ, UPT, UP2 ;  /* 0x000000ff0500728c */ /* 0x000fd0000bf45320 */
[----:B------:R-:W-:-:S04]  /*0490*/  UISETP.NE.AND UP1, UPT, UR6, URZ, UPT ;  /* 0x000000ff0600728c */ /* 0x000fc8000bf25270 */
[----:B------:R-:W-:-:S04]  /*04a0*/  @!UP2 USEL UR4, URZ, 0xffffffff, UP1 ;  /* 0xffffffffff04a887 */ /* 0x000fc80008800000 */
[----:B------:R-:W-:-:S04]  /*04b0*/  ULOP3.LUT UR4, UR4, 0x1, URZ, 0xc0, !UPT ;  /* 0x0000000104047892 */ /* 0x000fc8000f8ec0ff */
[----:B------:R-:W-:-:S11]  /*04c0*/  UISETP.NE.U32.AND UP2, UPT, UR4, 0x1, UPT ;  /* 0x000000010400788c */ /* 0x000fd6000bf45070 */
.L_x_8:
[----:B------:R-:W3:Y:S01]  /*04d0*/  SHFL.IDX PT, R2, R154, RZ, 0x1f ;  /* 0x00001fff9a027589 */ /* 0x000ee200000e0000 */
[----:B------:R-:W-:-:S04]  /*04e0*/  UISETP.NE.AND UP1, UPT, UR8, 0x2, UPT ;  /* 0x000000020800788c */ /* 0x000fc8000bf25270 */
[----:B------:R-:W-:Y:S01]  /*04f0*/  USEL UR6, URZ, 0x1, UP1 ;  /* 0x00000001ff067887 */ /* 0x000fe20008800000 */
[----:B---3--:R-:W-:-:S13]  /*0500*/  ISETP.NE.AND P0, PT, R2, RZ, PT ;  /* 0x000000ff0200720c */ /* 0x008fda0003f05270 */
[----:B------:R-:W-:Y:S05]  /*0510*/  @P0 BRA `(.L_x_9) ;  /* 0x0000000000500947 */ /* 0x000fea0003800000 */
[----:B------:R-:W3:Y:S01]  /*0520*/  S2UR UR5, SR_CgaCtaId ;  /* 0x00000000000579c3 */ /* 0x000ee20000008800 */
[----:B------:R-:W-:Y:S01]  /*0530*/  UMOV UR7, 0x400 ;  /* 0x0000040000077882 */ /* 0x000fe20000000000 */
[----:B------:R-:W-:Y:S01]  /*0540*/  UMOV UR4, 0x1 ;  /* 0x0000000100047882 */ /* 0x000fe20000000000 */
[----:B------:R-:W-:Y:S01]  /*0550*/  ELECT P0, URZ, PT ;  /* 0x0000000000ff782f */ /* 0x000fe20003800000 */
[----:B------:R-:W-:-:S04]  /*0560*/  UIADD3 UR10, UPT, UPT, -UR4, 0x100000, URZ ;  /* 0x00100000040a7890 */ /* 0x000fc8000fffe1ff */
[----:B------:R-:W-:Y:S02]  /*0570*/  USHF.L.U32 UR11, UR10, 0xb, URZ ;  /* 0x0000000b0a0b7899 */ /* 0x000fe400080006ff */
[----:B------:R-:W-:Y:S02]  /*0580*/  USHF.L.U32 UR10, UR10, 0x1, URZ ;  /* 0x000000010a0a7899 */ /* 0x000fe400080006ff */
[----:B---3--:R-:W-:Y:S01]  /*0590*/  ULEA UR5, UR5, UR7, 0x18 ;  /* 0x0000000705057291 */ /* 0x008fe2000f8ec0ff */
[----:B------:R-:W3:Y:S11]  /*05a0*/  FENCE.VIEW.ASYNC.S ;  /* 0x00000000000073c6 */ /* 0x000ef60000000000 */
[----:B---3--:R3:W4:Y:S01]  /*05b0*/  SYNCS.EXCH.64 URZ, [UR5], UR10 ;  /* 0x0000000a05ff75b2 */ /* 0x0087220008000100 */
[----:B------:R3:W1:Y:S01]  /*05c0*/  SYNCS.EXCH.64 URZ, [UR5+0x28], UR10 ;  /* 0x0000280a05ff75b2 */ /* 0x0006620008000100 */
        /* <DEDUP_REMOVED lines=8> */
[----:B------:R-:W-:Y:S01]  /*0650*/  NOP ;  /* 0x0000000000007918 */ /* 0x000fe20000000000 */
.L_x_9:
[----:B------:R-:W2:Y:S01]  /*0660*/  SHFL.IDX PT, R2, R154, RZ, 0x1f ;  /* 0x00001fff9a027589 */ /* 0x000ea200000e0000 */
[----:B------:R-:W-:Y:S01]  /*0670*/  NOP ;  /* 0x0000000000007918 */ /* 0x000fe20000000000 */
[----:B--2---:R-:W-:-:S13]  /*0680*/  ISETP.NE.AND P0, PT, R2, 0x1, PT ;  /* 0x000000010200780c */ /* 0x004fda0003f05270 */
[----:B------:R-:W-:Y:S05]  /*0690*/  @P0 BRA `(.L_x_10) ;  /* 0x0000000000580947 */ /* 0x000fea0003800000 */
[----:B------:R-:W2:Y:S01]  /*06a0*/  S2UR UR7, SR_CgaCtaId ;  /* 0x00000000000779c3 */ /* 0x000ea20000008800 */
[----:B------:R-:W-:Y:S01]  /*06b0*/  UMOV UR9, 0x400 ;  /* 0x0000040000097882 */ /* 0x000fe20000000000 */
[----:B---3--:R-:W-:Y:S01]  /*06c0*/  UMOV UR5, 0x20 ;  /* 0x0000002000057882 */ /* 0x008fe20000000000 */
[----:B------:R-:W-:Y:S01]  /*06d0*/  UMOV UR4, 0x80 ;  /* 0x0000008000047882 */ /* 0x000fe20000000000 */
[----:B------:R-:W-:-:S04]  /*06e0*/  UIADD3 UR10, UPT, UPT, -UR5, 0x100000, URZ ;  /* 0x00100000050a7890 */ /* 0x000fc8000fffe1ff */
[----:B------:R-:W-:Y:S02]  /*06f0*/  USHF.L.U32 UR11, UR10, 0xb, URZ ;  /* 0x0000000b0a0b7899 */ /* 0x000fe400080006ff */
[----:B------:R-:W-:Y:S02]  /*0700*/  USHF.L.U32 UR10, UR10, 0x1, URZ ;  /* 0x000000010a0a7899 */ /* 0x000fe400080006ff */
[----:B------:R-:W-:-:S04]  /*0710*/  UIADD3 UR4, UPT, UPT, -UR4, 0x100000, URZ ;  /* 0x0010000004047890 */ /* 0x000fc8000fffe1ff */
[----:B------:R-:W-:Y:S02]  /*0720*/  USHF.L.U32 UR5, UR4, 0xb, URZ ;  /* 0x0000000b04057899 */ /* 0x000fe400080006ff */
[----:B------:R-:W-:Y:S01]  /*0730*/  USHF.L.U32 UR4, UR4, 0x1, URZ ;  /* 0x0000000104047899 */ /* 0x000fe200080006ff */
[----:B------:R-:W-:Y:S01]  /*0740*/  ELECT P0, URZ, PT ;  /* 0x0000000000ff782f */ /* 0x000fe20003800000 */
[----:B--2---:R-:W-:Y:S01]  /*0750*/  ULEA UR7, UR7, UR9, 0x18 ;  /* 0x0000000907077291 */ /* 0x004fe2000f8ec0ff */
[----:B------:R-:W2:Y:S11]  /*0760*/  FENCE.VIEW.ASYNC.S ;  /* 0x00000000000073c6 */ /* 0x000eb60000000000 */
[----:B--2---:R2:W3:Y:S01]  /*0770*/  SYNCS.EXCH.64 URZ, [UR7+0x50], UR10 ;  /* 0x0000500a07ff75b2 */ /* 0x0044e20008000100 */
        /* <DEDUP_REMOVED lines=8> */
.L_x_10:
[----:B------:R-:W4:Y:S01]  /*0800*/  SHFL.IDX PT, R2, R154, RZ, 0x1f ;  /* 0x00001fff9a027589 */ /* 0x000f2200000e0000 */
[----:B------:R-:W-:Y:S01]  /*0810*/  NOP ;  /* 0x0000000000007918 */ /* 0x000fe20000000000 */
[----:B----4-:R-:W-:-:S13]  /*0820*/  ISETP.NE.AND P0, PT, R2, 0x3, PT ;  /* 0x000000030200780c */ /* 0x010fda0003f05270 */
[----:B------:R-:W-:Y:S05]  /*0830*/  @P0 BRA `(.L_x_11) ;  /* 0x0000000000300947 */ /* 0x000fea0003800000 */
[----:B--23--:R-:W2:Y:S01]  /*0840*/  S2UR UR5, SR_CgaCtaId ;  /* 0x00000000000579c3 */ /* 0x00cea20000008800 */
[----:B------:R-:W-:Y:S01]  /*0850*/  UMOV UR7, 0x400 ;  /* 0x0000040000077882 */ /* 0x000fe20000000000 */
[----:B------:R-:W-:Y:S01]  /*0860*/  UMOV UR4, 0x20 ;  /* 0x0000002000047882 */ /* 0x000fe20000000000 */
[----:B------:R-:W-:Y:S01]  /*0870*/  ELECT P0, URZ, PT ;  /* 0x0000000000ff782f */ /* 0x000fe20003800000 */
[----:B------:R-:W-:-:S04]  /*0880*/  UIADD3 UR10, UPT, UPT, -UR4, 0x100000, URZ ;  /* 0x00100000040a7890 */ /* 0x000fc8000fffe1ff */
[----:B------:R-:W-:Y:S02]  /*0890*/  USHF.L.U32 UR11, UR10, 0xb, URZ ;  /* 0x0000000b0a0b7899 */ /* 0x000fe400080006ff */
[----:B------:R-:W-:Y:S02]  /*08a0*/  USHF.L.U32 UR10, UR10, 0x1, URZ ;  /* 0x000000010a0a7899 */ /* 0x000fe400080006ff */
[----:B--2---:R-:W-:Y:S01]  /*08b0*/  ULEA UR5, UR5, UR7, 0x18 ;  /* 0x0000000705057291 */ /* 0x004fe2000f8ec0ff */
[----:B------:R-:W2:Y:S11]  /*08c0*/  FENCE.VIEW.ASYNC.S ;  /* 0x00000000000073c6 */ /* 0x000eb60000000000 */
[----:B--2---:R4:W2:Y:S01]  /*08d0*/  SYNCS.EXCH.64 URZ, [UR5+0x90], UR10 ;  /* 0x0000900a05ff75b2 */ /* 0x0048a20008000100 */
[----:B------:R4:W3:Y:S02]  /*08e0*/  SYNCS.EXCH.64 URZ, [UR5+0x98], UR10 ;  /* 0x0000980a05ff75b2 */ /* 0x0008e40008000100 */
[----:B----4-:R-:W-:Y:S01]  /*08f0*/  NOP ;  /* 0x0000000000007918 */ /* 0x010fe20000000000 */
.L_x_11:
[----:B------:R-:W4:Y:S01]  /*0900*/  SHFL.IDX PT, R2, R154, RZ, 0x1f ;  /* 0x00001fff9a027589 */ /* 0x000f2200000e0000 */
[----:B------:R-:W-:Y:S01]  /*0910*/  NOP ;  /* 0x0000000000007918 */ /* 0x000fe20000000000 */
[----:B----4-:R-:W-:-:S13]  /*0920*/  ISETP.NE.AND P0, PT, R2, 0x4, PT ;  /* 0x000000040200780c */ /* 0x010fda0003f05270 */
[----:B------:R-:W-:Y:S05]  /*0930*/  @P0 BRA `(.L_x_12) ;  /* 0x00000000004c0947 */ /* 0x000fea0003800000 */
[----:B--23--:R-:W2:Y:S01]  /*0940*/  S2UR UR5, SR_CgaCtaId ;  /* 0x00000000000579c3 */ /* 0x00cea20000008800 */
[----:B------:R-:W-:Y:S01]  /*0950*/  UMOV UR9, 0x100 ;  /* 0x0000010000097882 */ /* 0x000fe20000000000 */
[----:B------:R-:W-:Y:S01]  /*0960*/  UMOV UR7, 0x400 ;  /* 0x0000040000077882 */ /* 0x000fe20000000000 */
[----:B------:R-:W-:Y:S01]  /*0970*/  USEL UR9, UR9, 0xe0, UP2 ;  /* 0x000000e009097887 */ /* 0x000fe20009000000 */
[----:B------:R-:W-:Y:S01]  /*0980*/  UMOV UR4, 0x1 ;  /* 0x0000000100047882 */ /* 0x000fe20000000000 */
[----:B------:R-:W-:Y:S01]  /*0990*/  ELECT P0, URZ, PT ;  /* 0x0000000000ff782f */ /* 0x000fe20003800000 */
[----:B------:R-:W-:-:S04]  /*09a0*/  UIADD3 UR10, UPT, UPT, -UR4, 0x100000, URZ ;  /* 0x00100000040a7890 */ /* 0x000fc8000fffe1ff */
[----:B------:R-:W-:Y:S02]  /*09b0*/  USHF.L.U32 UR11, UR10, 0xb, URZ ;  /* 0x0000000b0a0b7899 */ /* 0x000fe400080006ff */
[----:B------:R-:W-:Y:S02]  /*09c0*/  USHF.L.U32 UR10, UR10, 0x1, URZ ;  /* 0x000000010a0a7899 */ /* 0x000fe400080006ff */
[----:B------:R-:W-:-:S04]  /*09d0*/  UIADD3 UR12, UPT, UPT, -UR9, 0x100000, URZ ;  /* 0x00100000090c7890 */ /* 0x000fc8000fffe1ff */
[----:B------:R-:W-:Y:S02]  /*09e0*/  USHF.L.U32 UR13, UR12, 0xb, URZ ;  /* 0x0000000b0c0d7899 */ /* 0x000fe400080006ff */
[----:B------:R-:W-:Y:S02]  /*09f0*/  USHF.L.U32 UR12, UR12, 0x1, URZ ;  /* 0x000000010c0c7899 */ /* 0x000fe400080006ff */
[----:B--2---:R-:W-:Y:S01]  /*0a00*/  ULEA UR5, UR5, UR7, 0x18 ;  /* 0x0000000705057291 */ /* 0x004fe2000f8ec0ff */
[----:B------:R-:W2:Y:S11]  /*0a10*/  FENCE.VIEW.ASYNC.S ;  /* 0x00000000000073c6 */ /* 0x000eb60000000000 */
[----:B--2---:R4:W2:Y:S01]  /*0a20*/  SYNCS.EXCH.64 URZ, [UR5+0xa0], UR10 ;  /* 0x0000a00a05ff75b2 */ /* 0x0048a20008000100 */
[----:B------:R4:W3:Y:S01]  /*0a30*/  SYNCS.EXCH.64 URZ, [UR5+0xb0], UR12 ;  /* 0x0000b00c05ff75b2 */ /* 0x0008e20008000100 */
[----:B------:R4:W1:Y:S01]  /*0a40*/  SYNCS.EXCH.64 URZ, [UR5+0xa8], UR10 ;  /* 0x0000a80a05ff75b2 */ /* 0x0008620008000100 */
[----:B------:R4:W1:Y:S02]  /*0a50*/  SYNCS.EXCH.64 URZ, [UR5+0xb8], UR12 ;  /* 0x0000b80c05ff75b2 */ /* 0x0008640008000100 */
[----:B----4-:R-:W-:Y:S01]  /*0a60*/  NOP ;  /* 0x0000000000007918 */ /* 0x010fe20000000000 */
.L_x_12:
[----:B------:R-:W4:Y:S01]  /*0a70*/  SHFL.IDX PT, R2, R154, RZ, 0x1f ;  /* 0x00001fff9a027589 */ /* 0x000f2200000e0000 */
[----:B------:R-:W-:Y:S01]  /*0a80*/  NOP ;  /* 0x0000000000007918 */ /* 0x000fe20000000000 */
[----:B----4-:R-:W-:-:S13]  /*0a90*/  ISETP.NE.AND P0, PT, R2, 0x5, PT ;  /* 0x000000050200780c */ /* 0x010fda0003f05270 */
[----:B------:R-:W-:Y:S05]  /*0aa0*/  @P0 BRA `(.L_x_13) ;  /* 0x0000000000480947 */ /* 0x000fea0003800000 */
[----:B--2---:R-:W2:Y:S01]  /*0ab0*/  S2UR UR7, SR_CgaCtaId ;  /* 0x00000000000779c3 */ /* 0x004ea20000008800 */
        /* <DEDUP_REMOVED lines=12> */
[----:B--2---:R4:W2:Y:S01]  /*0b80*/  SYNCS.EXCH.64 URZ, [UR7+0xc0], UR10 ;  /* 0x0000c00a07ff75b2 */ /* 0x0048a20008000100 */
[----:B------:R4:W3:Y:S01]  /*0b90*/  SYNCS.EXCH.64 URZ, [UR7+0xd0], UR4 ;  /* 0x0000d00407ff75b2 */ /* 0x0008e20008000100 */
[----:B------:R4:W1:Y:S01]  /*0ba0*/  SYNCS.EXCH.64 URZ, [UR7+0xc8], UR10 ;  /* 0x0000c80a07ff75b2 */ /* 0x0008620008000100 */
[----:B------:R4:W1:Y:S02]  /*0bb0*/  SYNCS.EXCH.64 URZ, [UR7+0xd8], UR4 ;  /* 0x0000d80407ff75b2 */ /* 0x0008640008000100 */
[----:B----4-:R-:W-:Y:S01]  /*0bc0*/  NOP ;  /* 0x0000000000007918 */ /* 0x010fe20000000000 */
.L_x_13:
        /* <DEDUP_REMOVED lines=18> */
.L_x_14:
[----:B--23--:R-:W2:Y:S01]  /*0cf0*/  S2UR UR5, SR_CTAID.X ;  /* 0x00000000000579c3 */ /* 0x00cea20000002500 */
[----:B------:R-:W-:-:S05]  /*0d00*/  CS2R.32 R152, SR_CgaSize ;  /* 0x0000000000987805 */ /* 0x000fca0000008a00 */
[----:B------:R-:W-:-:S05]  /*0d10*/  IMAD R152, R152, -0xa0, RZ ;  /* 0xffffff6098987824 */ /* 0x000fca00078e02ff */
[----:B------:R-:W-:-:S14]  /*0d20*/  R2UR UR9, R152 ;  /* 0x00000000980972ca */ /* 0x000fdc00000e0000 */
[----:B------:R-:W3:Y:S01]  /*0d30*/  LDCU UR9, c[0x0][UR9+0x2b0] ;  /* 0x00005600090977ac */ /* 0x000ee20008000800 */
[----:B------:R-:W-:Y:S01]  /*0d40*/  NOP ;  /* 0x0000000000007918 */ /* 0x000fe20000000000 */
[----:B------:R-:W-:-:S05]  /*0d50*/  CS2R.32 R152, SR_CgaSize ;  /* 0x0000000000987805 */ /* 0x000fca0000008a00 */
[----:B------:R-:W-:-:S05]  /*0d60*/  IMAD R152, R152, -0xa0, RZ ;  /* 0xffffff6098987824 */ /* 0x000fca00078e02ff */
[----:B------:R-:W-:-:S14]  /*0d70*/  R2UR UR7, R152 ;  /* 0x00000000980772ca */ /* 0x000fdc00000e0000 */
[----:B------:R-:W4:Y:S01]  /*0d80*/  LDCU UR7, c[0x0][UR7+0x2b4] ;  /* 0x00005680070777ac */ /* 0x000f220008000800 */
[----:B------:R-:W1:Y:S08]  /*0d90*/  S2UR UR4, SR_CTAID.Y ;  /* 0x00000000000479c3 */ /* 0x000e700000002600 */
[----:B------:R-:W4:Y:S01]  /*0da0*/  LDC R9, c[0x0][0xb24] ;  /* 0x0002c900ff097b82 */ /* 0x000f220000000800 */
[----:B--2---:R-:W-:-:S02]  /*0db0*/  I2FP.F32.U32 R4, UR5 ;  /* 0x0000000500047c45 */ /* 0x004fc40008201000 */
[----:B------:R-:W-:-:S05]  /*0dc0*/  CS2R.32 R5, SR_CgaSize ;  /* 0x0000000000057805 */ /* 0x000fca0000008a00 */
[----:B------:R-:W-:-:S06]  /*0dd0*/  IMAD R5, R5, -0xa0, RZ ;  /* 0xffffff6005057824 */ /* 0x000fcc00078e02ff */
[----:B------:R-:W2:Y:S01]  /*0de0*/  LDC R5, c[0x0][R5+0x2a0] ;  /* 0x0000a80005057b82 */ /* 0x000ea20000000800 */
[----:B------:R-:W-:Y:S01]  /*0df0*/  MOV R21, UR5 ;  /* 0x0000000500157c02 */ /* 0x000fe20008000f00 */
[----:B---3--:R-:W-:Y:S01]  /*0e00*/  FMUL R4, R4, UR9 ;  /* 0x0000000904047c20 */ /* 0x008fe20008400000 */
[----:B-1----:R-:W-:Y:S02]  /*0e10*/  I2FP.F32.U32 R2, UR4 ;  /* 0x0000000400027c45 */ /* 0x002fe40008201000 */
[----:B------:R-:W-:-:S05]  /*0e20*/  CS2R.32 R3, SR_CgaSize ;  /* 0x0000000000037805 */ /* 0x000fca0000008a00 */
[----:B------:R-:W-:-:S06]  /*0e30*/  IMAD R3, R3, -0xa0, RZ ;  /* 0xffffff6003037824 */ /* 0x000fcc00078e02ff */
[----:B------:R-:W1:Y:S01]  /*0e40*/  LDC R3, c[0x0][R3+0x2a4] ;  /* 0x0000a90003037b82 */ /* 0x000e620000000800 */
[----:B------:R-:W3:Y:S01]  /*0e50*/  F2I.U32.TRUNC.NTZ R152, R4 ;  /* 0x0000000400987305 */ /* 0x000ee2000020f000 */
[----:B------:R-:W-:Y:S01]  /*0e60*/  MOV R20, UR4 ;  /* 0x0000000400147c02 */ /* 0x000fe20008000f00 */
[----:B----4-:R-:W-:-:S05]  /*0e70*/  FMUL R2, R2, UR7 ;  /* 0x0000000702027c20 */ /* 0x010fca0008400000 */
[----:B------:R-:W-:Y:S01]  /*0e80*/  BAR.SYNC.DEFER_BLOCKING 0x0 ;  /* 0x0000000000007b1d */ /* 0x000fe20000010000 */
[----:B------:R-:W-:-:S05]  /*0e90*/  ISETP.GE.AND P0, PT, R9, 0x1, PT ;  /* 0x000000010900780c */ /* 0x000fca0003f06270 */
[----:B------:R-:W4:Y:S02]  /*0ea0*/  F2I.U32.TRUNC.NTZ R150, R2 ;  /* 0x0000000200967305 */ /* 0x000f24000020f000 */
[----:B------:R-:W1:Y:S01]  /*0eb0*/  S2UR UR36, SR_CTAID.Z ;  /* 0x00000000002479c3 */ /* 0x000e620000002700 */
[----:B---3--:R-:W-:-:S05]  /*0ec0*/  IADD3 R152, PT, PT, -R152, RZ, RZ ;  /* 0x000000ff98987210 */ /* 0x008fca0007ffe1ff */
[----:B--2---:R-:W-:Y:S01]  /*0ed0*/  IMAD R152, R5, R152, UR5 ;  /* 0x0000000505987e24 */ /* 0x004fe2000f8e0298 */
[----:B----4-:R-:W-:-:S05]  /*0ee0*/  IADD3 R150, PT, PT, -R150, RZ, RZ ;  /* 0x000000ff96967210 */ /* 0x010fca0007ffe1ff */
[----:B-1----:R-:W-:Y:S01]  /*0ef0*/  IMAD R150, R3, R150, UR4 ;  /* 0x0000000403967e24 */ /* 0x002fe2000f8e0296 */
[----:B------:R-:W-:Y:S06]  /*0f00*/  @!P0 BRA `(.L_x_15) ;  /* 0x0000000000b88947 */ /* 0x000fec0003800000 */
[----:B------:R-:W1:Y:S01]  /*0f10*/  LDC.64 R4, c[0x0][0xb18] ;  /* 0x0002c600ff047b82 */ /* 0x000e620000000a00 */
[----:B------:R-:W-:-:S07]  /*0f20*/  ISETP.NE.AND P0, PT, R9, 0x1, PT ;  /* 0x000000010900780c */ /* 0x000fce0003f05270 */
[----:B------:R-:W2:Y:S08]  /*0f30*/  LDC R10, c[0x0][0xb0c] ;  /* 0x0002c300ff0a7b82 */ /* 0x000eb00000000800 */
[----:B------:R-:W3:Y:S08]  /*0f40*/  LDC R11, c[0x0][0x370] ;  /* 0x0000dc00ff0b7b82 */ /* 0x000ef00000000800 */
[----:B------:R-:W4:Y:S01]  /*0f50*/  LDC R12, c[0x0][0x374] ;  /* 0x0000dd00ff0c7b82 */ /* 0x000f220000000800 */
[----:B-1----:R-:W-:-:S07]  /*0f60*/  ISETP.NE.AND P1, PT, R4, 0x1, PT ;  /* 0x000000010400780c */ /* 0x002fce0003f25270 */
[----:B------:R-:W3:Y:S01]  /*0f70*/  LDC.64 R6, c[0x0][0xb10] ;  /* 0x0002c400ff067b82 */ /* 0x000ee20000000a00 */
[----:B--2---:R-:W-:-:S07]  /*0f80*/  ISETP.NE.AND P2, PT, R10, 0x1, PT ;  /* 0x000000010a00780c */ /* 0x004fce0003f45270 */
[----:B------:R-:W1:Y:S08]  /*0f90*/  LDC R8, c[0x0][0xb20] ;  /* 0x0002c800ff087b82 */ /* 0x000e700000000800 */
[----:B------:R-:W2:Y:S01]  /*0fa0*/  LDC.64 R2, c[0x0][0xb28] ;  /* 0x0002ca00ff027b82 */ /* 0x000ea20000000a00 */
[----:B----4-:R-:W-:-:S04]  /*0fb0*/  IMAD.HI.U32 R13, R12, R5, RZ ;  /* 0x000000050c0d7227 */ /* 0x010fc800078e00ff */
[----:B------:R-:W-:-:S04]  /*0fc0*/  IMAD.HI.U32 R5, R20, R5, RZ ;  /* 0x0000000514057227 */ /* 0x000fc800078e00ff */
[----:B---3--:R-:W-:-:S04]  /*0fd0*/  IMAD.HI.U32 R14, R11, R6, RZ ;  /* 0x000000060b0e7227 */ /* 0x008fc800078e00ff */
[C---:B------:R-:W-:Y:S01]  /*0fe0*/  IMAD.HI.U32 R16, R21.reuse, R6, RZ ;  /* 0x0000000615107227 */ /* 0x040fe200078e00ff */
[-C--:B------:R-:W-:Y:S02]  /*0ff0*/  @P2 SHF.R.U32.HI R11, RZ, R7.reuse, R14 ;  /* 0x00000007ff0b2219 */ /* 0x080fe4000001160e */
[-C--:B-1----:R-:W-:Y:S02]  /*1000*/  @P1 SHF.R.U32.HI R12, RZ, R8.reuse, R13 ;  /* 0x00000008ff0c1219 */ /* 0x082fe4000001160d */
[----:B------:R-:W-:Y:S02]  /*1010*/  SHF.R.U32.HI R5, RZ, R8, R5 ;  /* 0x00000008ff057219 */ /* 0x000fe40000011605 */
[----:B------:R-:W-:Y:S02]  /*1020*/  SHF.R.U32.HI R16, RZ, R7, R16 ;  /* 0x00000007ff107219 */ /* 0x000fe40000011610 */
[----:B------:R-:W-:Y:S01]  /*1030*/  SEL R5, R20, R5, !P1 ;  /* 0x0000000514057207 */ /* 0x000fe20004800000 */
[----:B--2---:R-:W-:Y:S01]  /*1040*/  IMAD.HI.U32 R14, R12, R2, RZ ;  /* 0x000000020c0e7227 */ /* 0x004fe200078e00ff */
[----:B------:R-:W-:-:S02]  /*1050*/  SEL R7, R21, R16, !P2 ;  /* 0x0000001015077207 */ /* 0x000fc40005000000 */
[----:B------:R-:W-:Y:S01]  /*1060*/  IADD3 R13, PT, PT, -R5, RZ, RZ ;  /* 0x000000ff050d7210 */ /* 0x000fe20007ffe1ff */
[----:B------:R-:W-:Y:S01]  /*1070*/  IMAD.HI.U32 R6, R11, R2, RZ ;  /* 0x000000020b067227 */ /* 0x000fe200078e00ff */
[----:B------:R-:W-:-:S03]  /*1080*/  @P0 SHF.R.U32.HI R12, RZ, R3, R14 ;  /* 0x00000003ff0c0219 */ /* 0x000fc6000001160e */
[----:B------:R-:W-:Y:S01]  /*1090*/  IMAD R13, R4, R13, R20 ;  /* 0x0000000d040d7224 */ /* 0x000fe200078e0214 */
[----:B------:R-:W-:Y:S01]  /*10a0*/  @P0 SHF.R.U32.HI R11, RZ, R3, R6 ;  /* 0x00000003ff0b0219 */ /* 0x000fe20000011606 */
[----:B------:R-:W-:-:S04]  /*10b0*/  IMAD R12, R12, R9, RZ ;  /* 0x000000090c0c7224 */ /* 0x000fc800078e02ff */
[----:B------:R-:W-:Y:S01]  /*10c0*/  IMAD R6, R11, R9, RZ ;  /* 0x000000090b067224 */ /* 0x000fe200078e02ff */
[----:B------:R-:W-:-:S04]  /*10d0*/  ISETP.GE.AND P1, PT, R5, R12, PT ;  /* 0x0000000c0500720c */ /* 0x000fc80003f26270 */
[----:B------:R-:W-:Y:S01]  /*10e0*/  ISETP.GE.OR P1, PT, R7, R6, P1 ;  /* 0x000000060700720c */ /* 0x000fe20000f26670 */
[----:B------:R-:W-:-:S05]  /*10f0*/  IMAD.HI.U32 R6, R5, R2, RZ ;  /* 0x0000000205067227 */ /* 0x000fca00078e00ff */
[----:B------:R-:W-:-:S04]  /*1100*/  SHF.R.U32.HI R6, RZ, R3, R6 ;  /* 0x00000003ff067219 */ /* 0x000fc80000011606 */
[----:B------:R-:W-:-:S03]  /*1110*/  SEL R6, R5, R6, !P0 ;  /* 0x0000000605067207 */ /* 0x000fc60004000000 */
[----:B------:R-:W-:Y:S01]  /*1120*/  @!P1 IMAD.HI.U32 R8, R7, R2, RZ ;  /* 0x0000000207089227 */ /* 0x000fe200078e00ff */
[----:B------:R-:W-:-:S04]  /*1130*/  IADD3 R2, PT, PT, -R6, RZ, RZ ;  /* 0x000000ff06027210 */ /* 0x000fc80007ffe1ff */
[----:B------:R-:W-:Y:S01]  /*1140*/  @!P1 SHF.R.U32.HI R8, RZ, R3, R8 ;  /* 0x00000003ff089219 */ /* 0x000fe20000011608 */
[----:B------:R-:W-:-:S03]  /*1150*/  IMAD R2, R9, R2, R5 ;  /* 0x0000000209027224 */ /* 0x000fc600078e0205 */
[----:B------:R-:W-:-:S05]  /*1160*/  @!P1 SEL R3, R7, R8, !P0 ;  /* 0x0000000807039207 */ /* 0x000fca0004000000 */
[--C-:B------:R-:W-:Y:S02]  /*1170*/  @!P1 IMAD.IADD R6, R6, 0x1, -R3.reuse ;  /* 0x0000000106069824 */ /* 0x100fe400078e0a03 */
[----:B------:R-:W-:Y:S01]  /*1180*/  @!P1 IMAD R3, R2, R11, R3 ;  /* 0x0000000b02039224 */ /* 0x000fe200078e0203 */
[----:B------:R-:W-:Y:S01]  /*1190*/  IADD3 R2, PT, PT, -R7, RZ, RZ ;  /* 0x000000ff07027210 */ /* 0x000fe20007ffe1ff */
[----:B------:R-:W-:Y:S02]  /*11a0*/  @!P1 IMAD R5, R6, R9, R7 ;  /* 0x0000000906059224 */ /* 0x000fe400078e0207 */
[----:B------:R-:W-:Y:S02]  /*11b0*/  @!P1 IMAD.MOV.U32 R7, RZ, RZ, R3 ;  /* 0x000000ffff079224 */ /* 0x000fe400078e0003 */
[----:B------:R-:W-:Y:S02]  /*11c0*/  IMAD R2, R10, R2, R21 ;  /* 0x000000020a027224 */ /* 0x000fe400078e0215 */
[----:B------:R-:W-:-:S02]  /*11d0*/  IMAD R20, R5, R4, R13 ;  /* 0x0000000405147224 */ /* 0x000fc400078e020d */
[----:B------:R-:W-:Y:S02]  /*11e0*/  IMAD R21, R7, R10, R2 ;  /* 0x0000000a07157224 */ /* 0x000fe400078e0202 */
.L_x_15:
[----:B------:R-:W1:Y:S01]  /*11f0*/  LDCU UR4, c[0x0][0xb30] ;  /* 0x00016600ff0477ac */ /* 0x000e620008000800 */
[----:B------:R-:W2:Y:S08]  /*1200*/  S2UR UR37, SR_CgaCtaId ;  /* 0x00000000002579c3 */ /* 0x000eb00000008800 */
[----:B------:R-:W3:Y:S01]  /*1210*/  LDC R72, c[0x0][0xb24] ;  /* 0x0002c900ff487b82 */ /* 0x000ee20000000800 */
[----:B-1----:R-:W-:-:S09]  /*1220*/  UISETP.NE.AND UP1, UPT, UR4, 0x1, UPT ;  /* 0x000000010400788c */ /* 0x002fd2000bf25270 */
[----:B--2---:R-:W-:Y:S05]  /*1230*/  BRA.U UP1, `(.L_x_16) ;  /* 0x0000000101407547 */ /* 0x004fea000b800000 */
[----:B------:R-:W1:Y:S08]  /*1240*/  LDC.64 R4, c[0x0][0xb10] ;  /* 0x0002c400ff047b82 */ /* 0x000e700000000a00 */
[----:B------:R-:W2:Y:S08]  /*1250*/  LDC.64 R2, c[0x0][0xb18] ;  /* 0x0002c600ff027b82 */ /* 0x000eb00000000a00 */
[----:B------:R-:W4:Y:S08]  /*1260*/  LDC R6, c[0x0][0xb20] ;  /* 0x0002c800ff067b82 */ /* 0x000f300000000800 */
[----:B------:R-:W3:Y:S01]  /*1270*/  LDC R8, c[0x0][0xb0c] ;  /* 0x0002c300ff087b82 */ /* 0x000ee20000000800 */
[----:B-1----:R-:W-:-:S05]  /*1280*/  IMAD.HI.U32 R4, R21, R4, RZ ;  /* 0x0000000415047227 */ /* 0x002fca00078e00ff */
[----:B------:R-:W-:Y:S01]  /*1290*/  SHF.R.U32.HI R4, RZ, R5, R4 ;  /* 0x00000005ff047219 */ /* 0x000fe20000011604 */
[----:B--2---:R-:W-:Y:S01]  /*12a0*/  IMAD.HI.U32 R3, R20, R3, RZ ;  /* 0x0000000314037227 */ /* 0x004fe200078e00ff */
[----:B------:R-:W-:-:S04]  /*12b0*/  ISETP.NE.AND P0, PT, R2, 0x1, PT ;  /* 0x000000010200780c */ /* 0x000fc80003f05270 */
[----:B----4-:R-:W-:-:S04]  /*12c0*/  SHF.R.U32.HI R3, RZ, R6, R3 ;  /* 0x00000006ff037219 */ /* 0x010fc80000011603 */
[----:B------:R-:W-:Y:S02]  /*12d0*/  SEL R3, R20, R3, !P0 ;  /* 0x0000000314037207 */ /* 0x000fe40004000000 */
[----:B---3--:R-:W-:-:S04]  /*12e0*/  ISETP.NE.AND P1, PT, R8, 0x1, PT ;  /* 0x000000010800780c */ /* 0x008fc80003f25270 */
[----:B------:R-:W-:-:S05]  /*12f0*/  SEL R4, R21, R4, !P1 ;  /* 0x0000000415047207 */ /* 0x000fca0004800000 */
[----:B------:R-:W-:Y:S02]  /*1300*/  IMAD.IADD R5, R3, 0x1, -R4 ;  /* 0x0000000103057824 */ /* 0x000fe400078e0a04 */
[----:B------:R-:W-:Y:S02]  /*1310*/  IMAD.IADD R3, R4, 0x1, -R3 ;  /* 0x0000000104037824 */ /* 0x000fe400078e0a03 */
[----:B------:R-:W-:Y:S02]  /*1320*/  IMAD R21, R5, R8, R21 ;  /* 0x0000000805157224 */ /* 0x000fe400078e0215 */
[----:B------:R-:W-:-:S07]  /*1330*/  IMAD R20, R3, R2, R20 ;  /* 0x0000000203147224 */ /* 0x000fce00078e0214 */
.L_x_16:
[----:B------:R-:W-:Y:S01]  /*1340*/  BAR.SYNC.DEFER_BLOCKING 0x0 ;  /* 0x0000000000007b1d */ /* 0x000fe20000010000 */
[----:B------:R-:W-:Y:S01]  /*1350*/  UISETP.NE.AND UP1, UPT, UR8, 0x2, UPT ;  /* 0x000000020800788c */ /* 0x000fe2000bf25270 */
[----:B------:R-:W-:Y:S02]  /*1360*/  ISETP.NE.OR P5, PT, R0, 0x2, !P5 ;  /* 0x000000020000780c */ /* 0x000fe40006fa5670 */
[----:B------:R-:W-:-:S06]  /*1370*/  LOP3.LUT R2, R167, 0x1f, RZ, 0xc0, !PT ;  /* 0x0000001fa7027812 */ /* 0x000fcc00078ec0ff */
[----:B------:R-:W-:Y:S05]  /*1380*/  BRA.U UP1, `(.L_x_17) ;  /* 0x0000001101847547 */ /* 0x000fea000b800000 */
[----:B------:R-:W1:Y:S01]  /*1390*/  LDCU UR13, c[0x0][0x38c] ;  /* 0x00007180ff0d77ac */ /* 0x000e620008000800 */
[----:B------:R-:W2:Y:S01]  /*13a0*/  LDC R9, c[0x0][0x370] ;  /* 0x0000dc00ff097b82 */ /* 0x000ea20000000800 */
[----:B------:R-:W-:Y:S01]  /*13b0*/  PLOP3.LUT P1, PT, PT, PT, UP2, 0x80, 0x8 ;  /* 0x000000000008781c */ /* 0x000fe20003f2f028 */
[----:B------:R-:W-:Y:S01]  /*13c0*/  HFMA2 R12, -RZ, RZ, 0, 0 ;  /* 0x00000000ff0c7431 */ /* 0x000fe200000001ff */
[----:B------:R-:W-:Y:S01]  /*13d0*/  ISETP.EQ.OR P4, PT, R2, RZ, P5 ;  /* 0x000000ff0200720c */ /* 0x000fe20002f82670 */
[----:B------:R-:W-:Y:S01]  /*13e0*/  IMAD.MOV.U32 R15, RZ, RZ, 0x1 ;  /* 0x00000001ff0f7424 */ /* 0x000fe200078e00ff */
[----:B------:R-:W-:Y:S01]  /*13f0*/  PLOP3.LUT P1, PT, P1, PT, PT, 0x8, 0x80 ;  /* 0x000000000080781c */ /* 0x000fe20000f2e170 */
[----:B------:R-:W-:Y:S01]  /*1400*/  IMAD.MOV.U32 R14, RZ, RZ, RZ ;  /* 0x000000ffff0e7224 */ /* 0x000fe200078e00ff */
[----:B------:R-:W-:Y:S01]  /*1410*/  MOV R8, 0x1 ;  /* 0x0000000100087802 */ /* 0x000fe20000000f00 */
[----:B------:R-:W4:Y:S01]  /*1420*/  LDC R0, c[0x0][0x374] ;  /* 0x0000dd00ff007b82 */ /* 0x000f220000000800 */
[----:B------:R-:W-:Y:S01]  /*1430*/  IMAD.MOV.U32 R10, RZ, RZ, RZ ;  /* 0x000000ffff0a7224 */ /* 0x000fe200078e00ff */
[----:B------:R-:W2:Y:S01]  /*1440*/  LDCU.64 UR22, c[0x0][0x348] ;  /* 0x00006900ff1677ac */ /* 0x000ea20008000a00 */
[----:B------:R-:W-:Y:S01]  /*1450*/  UMOV UR6, URZ ;  /* 0x000000ff00067c82 */ /* 0x000fe20008000000 */
[----:B-1----:R-:W-:-:S04]  /*1460*/  UIADD3 UR5, UPT, UPT, UR13, 0x3f, URZ ;  /* 0x0000003f0d057890 */ /* 0x002fc8000fffe0ff */
[----:B------:R-:W-:-:S04]  /*1470*/  USHF.R.S32.HI UR4, URZ, 0x1f, UR5 ;  /* 0x0000001fff047899 */ /* 0x000fc80008011405 */
[----:B------:R-:W-:-:S04]  /*1480*/  ULEA.HI UR4, UR4, UR5, URZ, 0x6 ;  /* 0x0000000504047291 */ /* 0x000fc8000f8f30ff */
[----:B------:R-:W-:Y:S02]  /*1490*/  USHF.R.S32.HI UR15, URZ, 0x6, UR4 ;  /* 0x00000006ff0f7899 */ /* 0x000fe40008011404 */
[----:B------:R-:W-:Y:S02]  /*14a0*/  UIADD3 UR4, UPT, UPT, UR13, -0x1, URZ ;  /* 0xffffffff0d047890 */ /* 0x000fe4000fffe0ff */
[----:B------:R-:W-:Y:S02]  /*14b0*/  UISETP.LT.U32.AND UP0, UPT, UR15, 0x5, UPT ;  /* 0x000000050f00788c */ /* 0x000fe4000bf01070 */
[----:B------:R-:W-:Y:S02]  /*14c0*/  UISETP.GE.U32.AND UP1, UPT, UR4, -0x7f, UPT ;  /* 0xffffff810400788c */ /* 0x000fe4000bf26070 */
[----:B------:R-:W-:Y:S02]  /*14d0*/  USEL UR14, UR15, 0x5, UP0 ;  /* 0x000000050f0e7887 */ /* 0x000fe40008000000 */
[----:B------:R-:W-:-:S02]  /*14e0*/  UIADD3 UR13, UPT, UPT, UR13, 0x7e, URZ ;  /* 0x0000007e0d0d7890 */ /* 0x000fc4000fffe0ff */
[----:B------:R-:W-:Y:S02]  /*14f0*/  UIADD3 UR5, UPT, UPT, UR14, -0x1, URZ ;  /* 0xffffffff0e057890 */ /* 0x000fe4000fffe0ff */
[----:B------:R-:W-:-:S03]  /*1500*/  UIADD3 UR7, UPT, UPT, UR15, -UR14, URZ ;  /* 0x8000000e0f077290 */ /* 0x000fc6000fffe0ff */
[----:B------:R-:W-:-:S04]  /*1510*/  @UP1 UIADD3 UR5, UPT, UPT, UR14, URZ, URZ ;  /* 0x000000ff0e051290 */ /* 0x000fc8000fffe0ff */
[----:B--2---:R-:W-:-:S12]  /*1520*/  UIADD3 UR5, UPT, UPT, UR5, 0x1, URZ ;  /* 0x0000000105057890 */ /* 0x004fd8000fffe0ff */
.L_x_35:
[----:B------:R-:W-:Y:S01]  /*1530*/  UISETP.NE.AND UP0, UPT, UR37, URZ, UPT ;  /* 0x000000ff2500728c */ /* 0x000fe2000bf05270 */
[----:B------:R-:W1:Y:S08]  /*1540*/  S2UR UR37, SR_CgaCtaId ;  /* 0x00000000002579c3 */ /* 0x000e700000008800 */
[----:B------:R-:W-:Y:S05]  /*1550*/  BRA.U UP0, `(.L_x_18) ;  /* 0x0000000100347547 */ /* 0x000fea000b800000 */
[----:B------:R-:W2:Y:S01]  /*1560*/  S2R R2, SR_CgaCtaId ;  /* 0x0000000000027919 */ /* 0x000ea20000008800 */
[----:B------:R-:W-:-:S04]  /*1570*/  MOV R3, 0x400 ;  /* 0x0000040000037802 */ /* 0x000fc80000000f00 */
[----:B--2---:R-:W-:Y:S02]  /*1580*/  LEA R3, R2, R3, 0x18 ;  /* 0x0000000302037211 */ /* 0x004fe400078ec0ff */
[----:B------:R-:W-:-:S03]  /*1590*/  SHF.L.U32 R2, R8, 0x1f, RZ ;  /* 0x0000001f08027819 */ /* 0x000fc600000006ff */
[----:B------:R-:W-:-:S04]  /*15a0*/  IMAD R3, R10, 0x8, R3 ;  /* 0x000000080a037824 */ /* 0x000fc800078e0203 */
[----:B------:R-:W2:Y:S02]  /*15b0*/  SYNCS.PHASECHK.TRANS64.TRYWAIT P0, [R3+URZ+0xf0], R2 ;  /* 0x0000f002030075a7 */ /* 0x000ea400080011ff */
[----:B--2---:R-:W-:Y:S05]  /*15c0*/  @!P0 BRA `(.L_x_19) ;  /* 0x0000009800ac8947 */ /* 0x004fea0003800000 */
.L_x_124:
[----:B------:R-:W-:Y:S01]  /*15d0*/  VIADD R10, R10, 0x1 ;  /* 0x000000010a0a7836 */ /* 0x000fe20000000000 */
[----:B------:R2:W-:Y:S04]  /*15e0*/  SYNCS.ARRIVE.TRANS64.A1T0 RZ, [R3+URZ+0xe0], RZ ;  /* 0x0000e0ff03ff79a7 */ /* 0x0005e800081000ff */
[----:B------:R-:W-:-:S04]  /*15f0*/  ISETP.NE.AND P0, PT, R10, 0x2, PT ;  /* 0x000000020a00780c */ /* 0x000fc80003f05270 */
[----:B------:R-:W-:Y:S02]  /*1600*/  SEL R10, R10, RZ, P0 ;  /* 0x000000ff0a0a7207 */ /* 0x000fe40000000000 */
[----:B--2---:R-:W-:-:S04]  /*1610*/  SEL R3, RZ, 0x1, P0 ;  /* 0x00000001ff037807 */ /* 0x004fc80000000000 */
[----:B------:R-:W-:-:S07]  /*1620*/  LOP3.LUT R8, R8, R3, RZ, 0x3c, !PT ;  /* 0x0000000308087212 */ /* 0x000fce00078e3cff */
.L_x_18:
[----:B------:R-:W-:Y:S01]  /*1630*/  UMOV UR4, 0x400 ;  /* 0x0000040000047882 */ /* 0x000fe20000000000 */
[----:B------:R-:W-:Y:S01]  /*1640*/  SHF.L.U32 R2, R15, 0x1f, RZ ;  /* 0x0000001f0f027819 */ /* 0x000fe200000006ff */
[----:B-1----:R-:W-:Y:S01]  /*1650*/  ULEA UR4, UR37, UR4, 0x18 ;  /* 0x0000000425047291 */ /* 0x002fe2000f8ec0ff */
[----:B------:R-:W-:Y:S01]  /*1660*/  R2UR UR35, R21 ;  /* 0x00000000152372ca */ /* 0x000fe200000e0000 */
[----:B------:R-:W-:Y:S01]  /*1670*/  UISETP.GE.U32.AND UP0, UPT, UR13, 0x7f, UPT ;  /* 0x0000007f0d00788c */ /* 0x000fe2000bf06070 */
[----:B------:R-:W-:Y:S01]  /*1680*/  R2UR UR11, R20 ;  /* 0x00000000140b72ca */ /* 0x000fe200000e0000 */
[----:B------:R-:W-:Y:S01]  /*1690*/  ULEA UR8, UR6, UR4, 0x3 ;  /* 0x0000000406087291 */ /* 0x000fe2000f8e18ff */
[----:B------:R-:W-:-:S08]  /*16a0*/  UMOV UR24, URZ ;  /* 0x000000ff00187c82 */ /* 0x000fd00008000000 */
[----:B------:R1:W2:Y:S01]  /*16b0*/  SYNCS.PHASECHK.TRANS64.TRYWAIT P0, [UR8+0x28], R2 ;  /* 0x00002802ff0075a7 */ /* 0x0002a20008001108 */
[----:B------:R-:W-:Y:S02]  /*16c0*/  USHF.L.U32 UR35, UR35, 0x7, URZ ;  /* 0x0000000723237899 */ /* 0x000fe400080006ff */
[----:B------:R-:W-:Y:S01]  /*16d0*/  USHF.L.U32 UR11, UR11, 0x8, URZ ;  /* 0x000000080b0b7899 */ /* 0x000fe200080006ff */
[----:B------:R-:W-:Y:S11]  /*16e0*/  BRA.U !UP0, `(.L_x_20) ;  /* 0x0000000108a87547 */ /* 0x000ff6000b800000 */
[----:B------:R-:W-:Y:S01]  /*16f0*/  UMOV UR16, URZ ;  /* 0x000000ff00107c82 */ /* 0x000fe20008000000 */
[----:B------:R-:W-:-:S05]  /*1700*/  UMOV UR17, UR6 ;  /* 0x0000000600117c82 */ /* 0x000fca0008000000 */
.L_x_25:
[----:B-1----:R-:W-:Y:S01]  /*1710*/  ULEA UR33, UR17, UR4, 0x3 ;  /* 0x0000000411217291 */ /* 0x002fe2000f8e18ff */
[----:B--2---:R-:W-:Y:S01]  /*1720*/  @!P5 MOV R3, 0x6000 ;  /* 0x000060000003d802 */ /* 0x004fe20000000f00 */
[----:B--2---:R-:W-:Y:S10]  /*1730*/  @P0 BRA `(.L_x_21) ;  /* 0x00000000000c0947 */ /* 0x004ff40003800000 */
[----:B------:R-:W-:-:S04]  /*1740*/  SHF.L.U32 R5, R15, 0x1f, RZ ;  /* 0x0000001f0f057819 */ /* 0x000fc800000006ff */
[----:B------:R-:W2:Y:S02]  /*1750*/  SYNCS.PHASECHK.TRANS64.TRYWAIT P0, [UR33+0x28], R5 ;  /* 0x00002805ff0075a7 */ /* 0x000ea40008001121 */
[----:B--2---:R-:W-:Y:S05]  /*1760*/  @!P0 BRA `(.L_x_22) ;  /* 0x0000009800588947 */ /* 0x004fea0003800000 */
.L_x_21:
[----:B------:R2:W-:Y:S01]  /*1770*/  @!P5 SYNCS.ARRIVE.TRANS64 RZ, [UR33], R3 ;  /* 0x00000003ffffd9a7 */ /* 0x0005e20008000021 */
[----:B------:R-:W-:Y:S04]  /*1780*/  BSSY.RECONVERGENT B0, `(.L_x_23) ;  /* 0x0000003000007945 */ /* 0x000fe80003800200 */
[----:B------:R-:W-:Y:S05]  /*1790*/  @P4 BRA `(.L_x_24) ;  /* 0x0000000000044947 */ /* 0x000fea0003800000 */
[----:B------:R-:W-:Y:S05]  /*17a0*/  BPT.TRAP 0x1 ;  /* 0x000000040000795c */ /* 0x000fea0000300000 */
.L_x_24:
[----:B------:R-:W-:Y:S05]  /*17b0*/  BSYNC.RECONVERGENT B0 ;  /* 0x0000000000007941 */ /* 0x000fea0003800200 */
.L_x_23:
[----:B------:R-:W-:Y:S02]  /*17c0*/  UIADD3 UR6, UPT, UPT, UR17, 0x1, URZ ;  /* 0x0000000111067890 */ /* 0x000fe4000fffe0ff */
[----:B------:R-:W-:Y:S02]  /*17d0*/  ULEA UR32, UR17, UR4, 0xd ;  /* 0x0000000411207291 */ /* 0x000fe4000f8e68ff */
[----:B------:R-:W-:Y:S02]  /*17e0*/  UISETP.NE.AND UP0, UPT, UR6, 0x5, UPT ;  /* 0x000000050600788c */ /* 0x000fe4000bf05270 */
[----:B------:R-:W-:Y:S02]  /*17f0*/  UIADD3 UR26, UP1, UPT, UR22, 0x80, URZ ;  /* 0x00000080161a7890 */ /* 0x000fe4000ff3e0ff */
[----:B------:R-:W-:Y:S02]  /*1800*/  USEL UR9, URZ, 0x1, UP0 ;  /* 0x00000001ff097887 */ /* 0x000fe40008000000 */
[----:B------:R-:W-:-:S02]  /*1810*/  USEL UR6, UR6, URZ, UP0 ;  /* 0x000000ff06067287 */ /* 0x000fc40008000000 */
[----:B------:R-:W-:Y:S02]  /*1820*/  UIADD3 UR20, UP0, UPT, UR22, 0x180, URZ ;  /* 0x0000018016147890 */ /* 0x000fe4000ff1e0ff */
[----:B------:R-:W-:Y:S01]  /*1830*/  ULEA UR8, UR6, UR4, 0x3 ;  /* 0x0000000406087291 */ /* 0x000fe2000f8e18ff */
[----:B------:R-:W-:Y:S01]  /*1840*/  LOP3.LUT R15, R15, UR9, RZ, 0x3c, !PT ;  /* 0x000000090f0f7c12 */ /* 0x000fe2000f8e3cff */
[----:B------:R-:W-:Y:S02]  /*1850*/  USHF.L.U32 UR34, UR16, 0x6, URZ ;  /* 0x0000000610227899 */ /* 0x000fe400080006ff */
[----:B------:R-:W-:Y:S01]  /*1860*/  UIADD3.X UR27, UPT, UPT, URZ, UR23, URZ, UP1, !UPT ;  /* 0x00000017ff1b7290 */ /* 0x000fe20008ffe4ff */
[----:B-1----:R-:W-:Y:S01]  /*1870*/  SHF.L.U32 R2, R15, 0x1f, RZ ;  /* 0x0000001f0f027819 */ /* 0x002fe200000006ff */
[----:B------:R-:W-:Y:S02]  /*1880*/  UIADD3 UR32, UPT, UPT, UR32, 0xc400, URZ ;  /* 0x0000c40020207890 */ /* 0x000fe4000fffe0ff */
[----:B------:R-:W-:Y:S01]  /*1890*/  UIADD3.X UR21, UPT, UPT, URZ, UR23, URZ, UP0, !UPT ;  /* 0x00000017ff157290 */ /* 0x000fe200087fe4ff */
[----:B------:R1:W1:Y:S01]  /*18a0*/  SYNCS.PHASECHK.TRANS64.TRYWAIT P0, [UR8+0x28], R2 ;  /* 0x00002802ff0075a7 */ /* 0x0002620008001108 */
[----:B------:R-:W-:Y:S01]  /*18b0*/  ULEA UR8, UR17, UR4, 0xe ;  /* 0x0000000411087291 */ /* 0x000fe2000f8e70ff */
[----:B------:R-:W-:Y:S01]  /*18c0*/  UMOV UR18, 0x0 ;  /* 0x0000000000127882 */ /* 0x000fe20000000000 */
[----:B------:R-:W-:-:S02]  /*18d0*/  UMOV UR19, 0x10000000 ;  /* 0x1000000000137882 */ /* 0x000fc40000000000 */
[----:B------:R-:W-:Y:S01]  /*18e0*/  UIADD3 UR8, UPT, UPT, UR8, 0x16400, URZ ;  /* 0x0001640008087890 */ /* 0x000fe2000fffe0ff */
[----:B------:R1:W-:Y:S01]  /*18f0*/  UTMALDG.3D [UR32], [UR26], desc[UR18] ;  /* 0x000012201a0075b4 */ /* 0x0003e20008011000 */
[----:B------:R-:W-:Y:S01]  /*1900*/  UMOV UR12, UR36 ;  /* 0x00000024000c7c82 */ /* 0x000fe20008000000 */
[----:B------:R-:W-:Y:S01]  /*1910*/  UMOV UR9, UR33 ;  /* 0x0000002100097c82 */ /* 0x000fe20008000000 */
[----:B------:R-:W-:Y:S01]  /*1920*/  UMOV UR10, UR34 ;  /* 0x00000022000a7c82 */ /* 0x000fe20008000000 */
[----:B------:R-:W-:Y:S01]  /*1930*/  UIADD3 UR16, UPT, UPT, UR16, 0x1, URZ ;  /* 0x0000000110107890 */ /* 0x000fe2000fffe0ff */
[----:B------:R-:W-:Y:S01]  /*1940*/  UMOV UR24, UR5 ;  /* 0x0000000500187c82 */ /* 0x000fe20008000000 */
[----:B------:R-:W-:Y:S02]  /*1950*/  UMOV UR17, UR6 ;  /* 0x0000000600117c82 */ /* 0x000fe40008000000 */
[----:B------:R1:W-:Y:S01]  /*1960*/  UTMALDG.3D [UR8], [UR20], desc[UR18] ;  /* 0x00001208140075b4 */ /* 0x0003e20008011000 */
[----:B------:R-:W-:-:S09]  /*1970*/  UISETP.NE.AND UP0, UPT, UR16, UR5, UPT ;  /* 0x000000051000728c */ /* 0x000fd2000bf05270 */
[----:B------:R-:W-:Y:S05]  /*1980*/  BRA.U UP0, `(.L_x_25) ;  /* 0xfffffffd00607547 */ /* 0x000fea000b83ffff */
.L_x_20:
[----:B-1----:R-:W-:Y:S01]  /*1990*/  ULEA UR8, UR6, UR4, 0x3 ;  /* 0x0000000406087291 */ /* 0x002fe2000f8e18ff */
[----:B------:R-:W-:Y:S01]  /*19a0*/  SHF.L.U32 R2, R15, 0x1f, RZ ;  /* 0x0000001f0f027819 */ /* 0x000fe200000006ff */
[----:B------:R-:W-:Y:S01]  /*19b0*/  @!P1 SYNCS.ARRIVE.TRANS64.A1T0 RZ, [UR4+0x98], RZ ;  /* 0x000098ffffff99a7 */ /* 0x000fe20008100004 */
[----:B------:R-:W-:-:S06]  /*19c0*/  UISETP.GT.AND UP0, UPT, UR15, UR14, UPT ;  /* 0x0000000e0f00728c */ /* 0x000fcc000bf04270 */
[----:B--2---:R1:W2:Y:S03]  /*19d0*/  SYNCS.PHASECHK.TRANS64.TRYWAIT P0, [UR8+0x28], R2 ;  /* 0x00002802ff0075a7 */ /* 0x0042a60008001108 */
[----:B------:R-:W-:Y:S05]  /*19e0*/  BRA.U !UP0, `(.L_x_26) ;  /* 0x0000000108ac7547 */ /* 0x000fea000b800000 */
[----:B------:R-:W-:Y:S01]  /*19f0*/  UIADD3 UR21, UPT, UPT, UR7, UR24, URZ ;  /* 0x0000001807157290 */ /* 0x000fe2000fffe0ff */
[----:B------:R-:W-:-:S11]  /*1a00*/  UMOV UR25, UR6 ;  /* 0x0000000600197c82 */ /* 0x000fd60008000000 */
.L_x_31:
[----:B-1----:R-:W-:Y:S01]  /*1a10*/  ULEA UR17, UR25, UR4, 0x3 ;  /* 0x0000000419117291 */ /* 0x002fe2000f8e18ff */
[----:B--2---:R-:W-:Y:S01]  /*1a20*/  @!P5 MOV R3, 0x6000 ;  /* 0x000060000003d802 */ /* 0x004fe20000000f00 */
[----:B--2---:R-:W-:Y:S10]  /*1a30*/  @P0 BRA `(.L_x_27) ;  /* 0x00000000000c0947 */ /* 0x004ff40003800000 */
[----:B------:R-:W-:-:S04]  /*1a40*/  SHF.L.U32 R5, R15, 0x1f, RZ ;  /* 0x0000001f0f057819 */ /* 0x000fc800000006ff */
[----:B------:R-:W2:Y:S02]  /*1a50*/  SYNCS.PHASECHK.TRANS64.TRYWAIT P0, [UR17+0x28], R5 ;  /* 0x00002805ff0075a7 */ /* 0x000ea40008001111 */
[----:B--2---:R-:W-:Y:S05]  /*1a60*/  @!P0 BRA `(.L_x_28) ;  /* 0x0000009400b08947 */ /* 0x004fea0003800000 */
.L_x_27:
[----:B------:R2:W-:Y:S01]  /*1a70*/  @!P5 SYNCS.ARRIVE.TRANS64 RZ, [UR17], R3 ;  /* 0x00000003ffffd9a7 */ /* 0x0005e20008000011 */
[----:B------:R-:W-:Y:S04]  /*1a80*/  BSSY.RECONVERGENT B0, `(.L_x_29) ;  /* 0x0000003000007945 */ /* 0x000fe80003800200 */
[----:B------:R-:W-:Y:S05]  /*1a90*/  @P4 BRA `(.L_x_30) ;  /* 0x0000000000044947 */ /* 0x000fea0003800000 */
[----:B------:R-:W-:Y:S05]  /*1aa0*/  BPT.TRAP 0x1 ;  /* 0x000000040000795c */ /* 0x000fea0000300000 */
.L_x_30:
[----:B------:R-:W-:Y:S05]  /*1ab0*/  BSYNC.RECONVERGENT B0 ;  /* 0x0000000000007941 */ /* 0x000fea0003800200 */
.L_x_29:
        /* <DEDUP_REMOVED lines=10> */
[----:B------:R-:W-:Y:S01]  /*1b60*/  UIADD3 UR16, UPT, UPT, UR16, 0xc400, URZ ;  /* 0x0000c40010107890 */ /* 0x000fe2000fffe0ff */
[----:B-1----:R-:W-:Y:S01]  /*1b70*/  SHF.L.U32 R2, R15, 0x1f, RZ ;  /* 0x0000001f0f027819 */ /* 0x002fe200000006ff */
[----:B------:R-:W-:Y:S02]  /*1b80*/  UIADD3.X UR31, UPT, UPT, URZ, UR23, URZ, UP1, !UPT ;  /* 0x00000017ff1f7290 */ /* 0x000fe40008ffe4ff */
[----:B------:R-:W-:Y:S01]  /*1b90*/  UIADD3.X UR29, UPT, UPT, URZ, UR23, URZ, UP0, !UPT ;  /* 0x00000017ff1d7290 */ /* 0x000fe200087fe4ff */
[----:B------:R1:W1:Y:S01]  /*1ba0*/  SYNCS.PHASECHK.TRANS64.TRYWAIT P0, [UR8+0x28], R2 ;  /* 0x00002802ff0075a7 */ /* 0x0002620008001108 */
[----:B------:R-:W-:Y:S01]  /*1bb0*/  ULEA UR8, UR25, UR4, 0xe ;  /* 0x0000000419087291 */ /* 0x000fe2000f8e70ff */
[----:B------:R-:W-:Y:S01]  /*1bc0*/  UMOV UR26, 0x0 ;  /* 0x00000000001a7882 */ /* 0x000fe20000000000 */
[----:B------:R-:W-:-:S02]  /*1bd0*/  UMOV UR27, 0x10000000 ;  /* 0x10000000001b7882 */ /* 0x000fc40000000000 */
[----:B------:R-:W-:Y:S01]  /*1be0*/  UIADD3 UR8, UPT, UPT, UR8, 0x16400, URZ ;  /* 0x0001640008087890 */ /* 0x000fe2000fffe0ff */
[----:B------:R-:W-:Y:S01]  /*1bf0*/  UMOV UR19, UR35 ;  /* 0x0000002300137c82 */ /* 0x000fe20008000000 */
[----:B------:R-:W-:Y:S01]  /*1c00*/  UMOV UR20, UR36 ;  /* 0x0000002400147c82 */ /* 0x000fe20008000000 */
[----:B------:R-:W-:Y:S01]  /*1c10*/  UMOV UR12, UR36 ;  /* 0x00000024000c7c82 */ /* 0x000fe20008000000 */
[----:B------:R-:W-:Y:S01]  /*1c20*/  UMOV UR9, UR17 ;  /* 0x0000001100097c82 */ /* 0x000fe20008000000 */
[----:B------:R-:W-:Y:S01]  /*1c30*/  UMOV UR10, UR18 ;  /* 0x00000012000a7c82 */ /* 0x000fe20008000000 */
[----:B------:R1:W-:Y:S01]  /*1c40*/  UTMALDG.3D [UR16], [UR30], desc[UR26] ;  /* 0x00001a101e0075b4 */ /* 0x0003e20008011000 */
[----:B------:R-:W-:Y:S01]  /*1c50*/  UIADD3 UR24, UPT, UPT, UR24, 0x1, URZ ;  /* 0x0000000118187890 */ /* 0x000fe2000fffe0ff */
[----:B------:R-:W-:-:S03]  /*1c60*/  UMOV UR25, UR6 ;  /* 0x0000000600197c82 */ /* 0x000fc60008000000 */
[----:B------:R-:W-:Y:S01]  /*1c70*/  UISETP.NE.AND UP0, UPT, UR24, UR21, UPT ;  /* 0x000000151800728c */ /* 0x000fe2000bf05270 */
[----:B------:R1:W-:Y:S08]  /*1c80*/  UTMALDG.3D [UR8], [UR28], desc[UR26] ;  /* 0x00001a081c0075b4 */ /* 0x0003f00008011000 */
[----:B------:R-:W-:Y:S05]  /*1c90*/  BRA.U UP0, `(.L_x_31) ;  /* 0xfffffffd005c7547 */ /* 0x000fea000b83ffff */
.L_x_26:
[----:B-1----:R-:W-:Y:S01]  /*1ca0*/  LEA R2, R14, UR4, 0x3 ;  /* 0x000000040e027c11 */ /* 0x002fe2000f8e18ff */
[----:B------:R-:W-:Y:S01]  /*1cb0*/  NOP ;  /* 0x0000000000007918 */ /* 0x000fe20000000000 */
[----:B--2---:R-:W-:Y:S02]  /*1cc0*/  SHF.L.U32 R3, R12, 0x1f, RZ ;  /* 0x0000001f0c037819 */ /* 0x004fe400000006ff */
[----:B------:R-:W-:Y:S02]  /*1cd0*/  LEA R4, R14, UR4, 0x4 ;  /* 0x000000040e047c11 */ /* 0x000fe4000f8e20ff */
[----:B------:R-:W1:Y:S02]  /*1ce0*/  SYNCS.PHASECHK.TRANS64.TRYWAIT P0, [R2+URZ+0xa0], R3 ;  /* 0x0000a003020075a7 */ /* 0x000e6400080011ff */
[----:B-1----:R-:W-:Y:S05]  /*1cf0*/  @!P0 BRA `(.L_x_32) ;  /* 0x0000009400248947 */ /* 0x002fea0003800000 */
.L_x_127:
[----:B------:R-:W2:Y:S01]  /*1d00*/  LDS.128 R4, [R4+0x110] ;  /* 0x0001100004047984 */ /* 0x000ea20000000c00 */
[----:B---3--:R-:W-:Y:S01]  /*1d10*/  ISETP.GE.AND P0, PT, R72, 0x1, PT ;  /* 0x000000014800780c */ /* 0x008fe20003f06270 */
[----:B-1----:R-:W-:Y:S01]  /*1d20*/  VIADD R2, R2, 0xb0 ;  /* 0x000000b002027836 */ /* 0x002fe20000000000 */
[----:B------:R-:W-:Y:S01]  /*1d30*/  @!PT LDS RZ, [RZ] ;  /* 0x00000000fffff984 */ /* 0x000fe20000000800 */
[----:B------:R-:W-:Y:S01]  /*1d40*/  @!PT LDS RZ, [RZ] ;  /* 0x00000000fffff984 */ /* 0x000fe20000000800 */
[----:B------:R-:W-:Y:S01]  /*1d50*/  @!PT LDS RZ, [RZ] ;  /* 0x00000000fffff984 */ /* 0x000fe20000000800 */
[----:B------:R-:W-:Y:S01]  /*1d60*/  @!PT LDS RZ, [RZ] ;  /* 0x00000000fffff984 */ /* 0x000fe20000000800 */
[----:B------:R1:W-:Y:S06]  /*1d70*/  MEMBAR.ALL.CTA ;  /* 0x0000000000007992 */ /* 0x0003ec0000008000 */
[----:B-1----:R-:W1:Y:S01]  /*1d80*/  FENCE.VIEW.ASYNC.S ;  /* 0x00000000000073c6 */ /* 0x002e620000000000 */
[----:B------:R-:W-:-:S04]  /*1d90*/  PRMT R2, RZ, 0x654, R2 ;  /* 0x00000654ff027816 */ /* 0x000fc80000000002 */
[----:B-1----:R1:W-:Y:S01]  /*1da0*/  SYNCS.ARRIVE.TRANS64.RED.A1T0 RZ, [R2+URZ], RZ ;  /* 0x000000ff02ff79a7 */ /* 0x0023e200081004ff */
[----:B--2---:R-:W-:-:S13]  /*1db0*/  LOP3.LUT P2, RZ, R6, 0x1, RZ, 0xc0, !PT ;  /* 0x0000000106ff7812 */ /* 0x004fda000784c0ff */
[----:B------:R-:W-:Y:S01]  /*1dc0*/  @P2 SHF.R.U32.HI R3, RZ, 0x10, R5 ;  /* 0x00000010ff032819 */ /* 0x000fe20000011605 */
[----:B------:R-:W-:Y:S01]  /*1dd0*/  VOTEU.ANY UP0, P2 ;  /* 0x0000000000ff7886 */ /* 0x000fe20001000100 */
[----:B------:R-:W-:Y:S02]  /*1de0*/  @P2 MOV R13, R4 ;  /* 0x00000004000d2202 */ /* 0x000fe40000000f00 */
[----:B------:R-:W-:Y:S02]  /*1df0*/  @P2 R2UR.BROADCAST UR8, R3 ;  /* 0x00000000030822ca */ /* 0x000fe400008e0000 */
[----:B------:R-:W-:-:S11]  /*1e00*/  @P2 LOP3.LUT R11, R5, 0xffff, RZ, 0xc0, !PT ;  /* 0x0000ffff050b2812 */ /* 0x000fd600078ec0ff */
[----:B------:R-:W-:Y:S01]  /*1e10*/  @UP0 UMOV UR36, UR8 ;  /* 0x0000000800240c82 */ /* 0x000fe20008000000 */
[----:B-1----:R-:W-:Y:S05]  /*1e20*/  @!P0 BRA `(.L_x_33) ;  /* 0x0000000000b88947 */ /* 0x002fea0003800000 */
[----:B------:R-:W4:Y:S01]  /*1e30*/  LDC.64 R4, c[0x0][0xb18] ;  /* 0x0002c600ff047b82 */ /* 0x000f220000000a00 */
[----:B------:R-:W-:-:S07]  /*1e40*/  ISETP.NE.AND P3, PT, R72, 0x1, PT ;  /* 0x000000014800780c */ /* 0x000fce0003f65270 */
[----:B------:R-:W1:Y:S08]  /*1e50*/  LDC.64 R6, c[0x0][0xb10] ;  /* 0x0002c400ff067b82 */ /* 0x000e700000000a00 */
[----:B------:R-:W2:Y:S08]  /*1e60*/  LDC R16, c[0x0][0xb20] ;  /* 0x0002c800ff107b82 */ /* 0x000eb00000000800 */
[----:B------:R-:W3:Y:S01]  /*1e70*/  LDC R18, c[0x0][0xb0c] ;  /* 0x0002c300ff127b82 */ /* 0x000ee20000000800 */
[----:B----4-:R-:W-:Y:S01]  /*1e80*/  IMAD.HI.U32 R17, R0, R5, RZ ;  /* 0x0000000500117227 */ /* 0x010fe200078e00ff */
[----:B------:R-:W-:-:S03]  /*1e90*/  ISETP.NE.AND P0, PT, R4, 0x1, PT ;  /* 0x000000010400780c */ /* 0x000fc60003f05270 */
[----:B------:R-:W-:-:S03]  /*1ea0*/  IMAD.HI.U32 R5, R11, R5, RZ ;  /* 0x000000050b057227 */ /* 0x000fc600078e00ff */
[----:B------:R-:W4:Y:S01]  /*1eb0*/  LDC.64 R2, c[0x0][0xb28] ;  /* 0x0002ca00ff027b82 */ /* 0x000f220000000a00 */
[----:B-1----:R-:W-:-:S04]  /*1ec0*/  IMAD.HI.U32 R20, R9, R6, RZ ;  /* 0x0000000609147227 */ /* 0x002fc800078e00ff */
[----:B------:R-:W-:Y:S01]  /*1ed0*/  IMAD.HI.U32 R22, R13, R6, RZ ;  /* 0x000000060d167227 */ /* 0x000fe200078e00ff */
[----:B------:R-:W-:Y:S02]  /*1ee0*/  SHF.R.U32.HI R20, RZ, R7, R20 ;  /* 0x00000007ff147219 */ /* 0x000fe40000011614 */
[-C--:B--2---:R-:W-:Y:S02]  /*1ef0*/  SHF.R.U32.HI R17, RZ, R16.reuse, R17 ;  /* 0x00000010ff117219 */ /* 0x084fe40000011611 */
[----:B------:R-:W-:Y:S02]  /*1f00*/  SHF.R.U32.HI R16, RZ, R16, R5 ;  /* 0x00000010ff107219 */ /* 0x000fe40000011605 */
[----:B------:R-:W-:Y:S02]  /*1f10*/  SEL R17, R0, R17, !P0 ;  /* 0x0000001100117207 */ /* 0x000fe40004000000 */
[----:B------:R-:W-:Y:S02]  /*1f20*/  SHF.R.U32.HI R22, RZ, R7, R22 ;  /* 0x00000007ff167219 */ /* 0x000fe40000011616 */
[----:B---3--:R-:W-:-:S02]  /*1f30*/  ISETP.NE.AND P1, PT, R18, 0x1, PT ;  /* 0x000000011200780c */ /* 0x008fc40003f25270 */
[----:B------:R-:W-:Y:S02]  /*1f40*/  SEL R5, R11, R16, !P0 ;  /* 0x000000100b057207 */ /* 0x000fe40004000000 */
[----:B------:R-:W-:Y:S02]  /*1f50*/  SEL R19, R9, R20, !P1 ;  /* 0x0000001409137207 */ /* 0x000fe40004800000 */
[----:B------:R-:W-:Y:S01]  /*1f60*/  SEL R7, R13, R22, !P1 ;  /* 0x000000160d077207 */ /* 0x000fe20004800000 */
[----:B----4-:R-:W-:-:S04]  /*1f70*/  IMAD.HI.U32 R20, R17, R2, RZ ;  /* 0x0000000211147227 */ /* 0x010fc800078e00ff */
[----:B------:R-:W-:Y:S01]  /*1f80*/  IMAD.HI.U32 R6, R19, R2, RZ ;  /* 0x0000000213067227 */ /* 0x000fe200078e00ff */
[----:B------:R-:W-:-:S04]  /*1f90*/  @P3 SHF.R.U32.HI R17, RZ, R3, R20 ;  /* 0x00000003ff113219 */ /* 0x000fc80000011614 */
        /* <DEDUP_REMOVED lines=8> */
[----:B------:R-:W-:-:S04]  /*2020*/  @!P0 IMAD.HI.U32 R16, R7, R2, RZ ;  /* 0x0000000207108227 */ /* 0x000fc800078e00ff */
[----:B------:R-:W-:Y:S01]  /*2030*/  IMAD.MOV R2, RZ, RZ, -R6 ;  /* 0x000000ffff027224 */ /* 0x000fe200078e0a06 */
[----:B------:R-:W-:-:S03]  /*2040*/  @!P0 SHF.R.U32.HI R16, RZ, R3, R16 ;  /* 0x00000003ff108219 */ /* 0x000fc60000011610 */
[----:B------:R-:W-:Y:S01]  /*2050*/  IMAD R2, R72, R2, R5 ;  /* 0x0000000248027224 */ /* 0x000fe200078e0205 */
[----:B------:R-:W-:Y:S02]  /*2060*/  @!P0 SEL R3, R7, R16, !P3 ;  /* 0x0000001007038207 */ /* 0x000fe40005800000 */
[----:B------:R-:W-:-:S03]  /*2070*/  IADD3 R16, PT, PT, -R5, RZ, RZ ;  /* 0x000000ff05107210 */ /* 0x000fc60007ffe1ff */
[--C-:B------:R-:W-:Y:S02]  /*2080*/  @!P0 IMAD.IADD R6, R6, 0x1, -R3.reuse ;  /* 0x0000000106068824 */ /* 0x100fe400078e0a03 */
[----:B------:R-:W-:Y:S01]  /*2090*/  @!P0 IMAD R3, R2, R19, R3 ;  /* 0x0000001302038224 */ /* 0x000fe200078e0203 */
[----:B------:R-:W-:Y:S01]  /*20a0*/  IADD3 R2, PT, PT, -R7, RZ, RZ ;  /* 0x000000ff07027210 */ /* 0x000fe20007ffe1ff */
[----:B------:R-:W-:Y:S02]  /*20b0*/  @!P0 IMAD R5, R72, R6, R7 ;  /* 0x0000000648058224 */ /* 0x000fe400078e0207 */
[----:B------:R-:W-:Y:S02]  /*20c0*/  IMAD R11, R4, R16, R11 ;  /* 0x00000010040b7224 */ /* 0x000fe400078e020b */
[----:B------:R-:W-:Y:S02]  /*20d0*/  @!P0 IMAD.MOV.U32 R7, RZ, RZ, R3 ;  /* 0x000000ffff078224 */ /* 0x000fe400078e0003 */
[----:B------:R-:W-:-:S02]  /*20e0*/  IMAD R2, R18, R2, R13 ;  /* 0x0000000212027224 */ /* 0x000fc400078e020d */
[----:B------:R-:W-:Y:S02]  /*20f0*/  IMAD R11, R5, R4, R11 ;  /* 0x00000004050b7224 */ /* 0x000fe400078e020b */
[----:B------:R-:W-:Y:S02]  /*2100*/  IMAD R13, R7, R18, R2 ;  /* 0x00000012070d7224 */ /* 0x000fe400078e0202 */
.L_x_33:
[----:B------:R-:W1:Y:S02]  /*2110*/  LDCU UR8, c[0x0][0xb30] ;  /* 0x00016600ff0877ac */ /* 0x000e640008000800 */
[----:B-1----:R-:W-:-:S09]  /*2120*/  UISETP.NE.AND UP0, UPT, UR8, 0x1, UPT ;  /* 0x000000010800788c */ /* 0x002fd2000bf05270 */
[----:B------:R-:W-:Y:S05]  /*2130*/  BRA.U UP0, `(.L_x_34) ;  /* 0x0000000100407547 */ /* 0x000fea000b800000 */
[----:B------:R-:W1:Y:S08]  /*2140*/  LDC.64 R4, c[0x0][0xb10] ;  /* 0x0002c400ff047b82 */ /* 0x000e700000000a00 */
[----:B------:R-:W2:Y:S08]  /*2150*/  LDC.64 R2, c[0x0][0xb18] ;  /* 0x0002c600ff027b82 */ /* 0x000eb00000000a00 */
[----:B------:R-:W3:Y:S08]  /*2160*/  LDC R6, c[0x0][0xb20] ;  /* 0x0002c800ff067b82 */ /* 0x000ef00000000800 */
[----:B------:R-:W4:Y:S01]  /*2170*/  LDC R16, c[0x0][0xb0c] ;  /* 0x0002c300ff107b82 */ /* 0x000f220000000800 */
[----:B-1----:R-:W-:-:S05]  /*2180*/  IMAD.HI.U32 R4, R13, R4, RZ ;  /* 0x000000040d047227 */ /* 0x002fca00078e00ff */
[----:B------:R-:W-:Y:S01]  /*2190*/  SHF.R.U32.HI R4, RZ, R5, R4 ;  /* 0x00000005ff047219 */ /* 0x000fe20000011604 */
[----:B--2---:R-:W-:Y:S01]  /*21a0*/  IMAD.HI.U32 R3, R11, R3, RZ ;  /* 0x000000030b037227 */ /* 0x004fe200078e00ff */
[----:B------:R-:W-:-:S04]  /*21b0*/  ISETP.NE.AND P0, PT, R2, 0x1, PT ;  /* 0x000000010200780c */ /* 0x000fc80003f05270 */
[----:B---3--:R-:W-:-:S04]  /*21c0*/  SHF.R.U32.HI R6, RZ, R6, R3 ;  /* 0x00000006ff067219 */ /* 0x008fc80000011603 */
[----:B------:R-:W-:Y:S02]  /*21d0*/  SEL R3, R11, R6, !P0 ;  /* 0x000000060b037207 */ /* 0x000fe40004000000 */
[----:B----4-:R-:W-:-:S04]  /*21e0*/  ISETP.NE.AND P1, PT, R16, 0x1, PT ;  /* 0x000000011000780c */ /* 0x010fc80003f25270 */
[----:B------:R-:W-:-:S05]  /*21f0*/  SEL R4, R13, R4, !P1 ;  /* 0x000000040d047207 */ /* 0x000fca0004800000 */
[----:B------:R-:W-:Y:S02]  /*2200*/  IMAD.IADD R5, R3, 0x1, -R4 ;  /* 0x0000000103057824 */ /* 0x000fe400078e0a04 */
[----:B------:R-:W-:Y:S02]  /*2210*/  IMAD.IADD R3, R4, 0x1, -R3 ;  /* 0x0000000104037824 */ /* 0x000fe400078e0a03 */
[----:B------:R-:W-:Y:S02]  /*2220*/  IMAD R13, R5, R16, R13 ;  /* 0x00000010050d7224 */ /* 0x000fe400078e020d */
[----:B------:R-:W-:-:S07]  /*2230*/  IMAD R11, R3, R2, R11 ;  /* 0x00000002030b7224 */ /* 0x000fce00078e020b */
.L_x_34:
[----:B------:R-:W-:Y:S01]  /*2240*/  VIADD R14, R14, 0x1 ;  /* 0x000000010e0e7836 */ /* 0x000fe20000000000 */
[----:B------:R-:W-:Y:S01]  /*2250*/  PLOP3.LUT P1, PT, PT, PT, PT, 0x80, 0x8 ;  /* 0x000000000008781c */ /* 0x000fe20003f2f070 */
[----:B------:R-:W-:Y:S02]  /*2260*/  IMAD.IADD R21, R13, 0x1, R152 ;  /* 0x000000010d157824 */ /* 0x000fe400078e0298 */
[----:B------:R-:W-:Y:S01]  /*2270*/  IMAD.IADD R20, R11, 0x1, R150 ;  /* 0x000000010b147824 */ /* 0x000fe200078e0296 */
[----:B------:R-:W-:-:S04]  /*2280*/  ISETP.NE.AND P0, PT, R14, 0x2, PT ;  /* 0x000000020e00780c */ /* 0x000fc80003f05270 */
[----:B------:R-:W-:Y:S02]  /*2290*/  SEL R3, RZ, 0x1, P0 ;  /* 0x00000001ff037807 */ /* 0x000fe40000000000 */
[----:B------:R-:W-:Y:S02]  /*22a0*/  SEL R14, R14, RZ, P0 ;  /* 0x000000ff0e0e7207 */ /* 0x000fe40000000000 */
[----:B------:R-:W-:Y:S01]  /*22b0*/  LOP3.LUT R12, R12, R3, RZ, 0x3c, !PT ;  /* 0x000000030c0c7212 */ /* 0x000fe200078e3cff */
[----:B------:R-:W-:Y:S06]  /*22c0*/  @P2 BRA `(.L_x_35) ;  /* 0xfffffff000982947 */ /* 0x000fec000383ffff */
[----:B------:R-:W-:Y:S01]  /*22d0*/  UIADD3 UR4, UPT, UPT, UR4, 0x28, URZ ;  /* 0x0000002804047890 */ /* 0x000fe2000fffe0ff */
[----:B------:R-:W-:-:S03]  /*22e0*/  SHF.L.U32 R3, R15, 0x1f, RZ ;  /* 0x0000001f0f037819 */ /* 0x000fc600000006ff */
[----:B------:R-:W-:-:S09]  /*22f0*/  ULEA UR5, UR6, UR4, 0x3 ;  /* 0x0000000406057291 */ /* 0x000fd2000f8e18ff */
[----:B------:R-:W1:Y:S02]  /*2300*/  SYNCS.PHASECHK.TRANS64.TRYWAIT P0, [UR5], R3 ;  /* 0x00000003ff0075a7 */ /* 0x000e640008001105 */
[----:B-1----:R-:W-:Y:S05]  /*2310*/  @!P0 BRA `(.L_x_36) ;  /* 0x0000008c00b08947 */ /* 0x002fea0003800000 */
.L_x_129:
[----:B------:R-:W-:-:S04]  /*2320*/  UIADD3 UR6, UPT, UPT, UR6, 0x1, URZ ;  /* 0x0000000106067890 */ /* 0x000fc8000fffe0ff */
[----:B------:R-:W-:-:S04]  /*2330*/  UISETP.NE.AND UP0, UPT, UR6, 0x5, UPT ;  /* 0x000000050600788c */ /* 0x000fc8000bf05270 */
[----:B------:R-:W-:Y:S02]  /*2340*/  USEL UR7, URZ, 0x1, UP0 ;  /* 0x00000001ff077887 */ /* 0x000fe40008000000 */
[----:B------:R-:W-:-:S04]  /*2350*/  USEL UR6, UR6, URZ, UP0 ;  /* 0x000000ff06067287 */ /* 0x000fc80008000000 */
[----:B------:R-:W-:Y:S01]  /*2360*/  ULEA UR5, UR6, UR4, 0x3 ;  /* 0x0000000406057291 */ /* 0x000fe2000f8e18ff */
[----:B------:R-:W-:-:S04]  /*2370*/  LOP3.LUT R2, R15, UR7, RZ, 0x3c, !PT ;  /* 0x000000070f027c12 */ /* 0x000fc8000f8e3cff */
[----:B-1----:R-:W-:-:S04]  /*2380*/  SHF.L.U32 R3, R2, 0x1f, RZ ;  /* 0x0000001f02037819 */ /* 0x002fc800000006ff */
[----:B------:R-:W1:Y:S02]  /*2390*/  SYNCS.PHASECHK.TRANS64.TRYWAIT P0, [UR5], R3 ;  /* 0x00000003ff0075a7 */ /* 0x000e640008001105 */
[----:B-1----:R-:W-:Y:S05]  /*23a0*/  @!P0 BRA `(.L_x_37) ;  /* 0x0000008c00a48947 */ /* 0x002fea0003800000 */
.L_x_131:
        /* <DEDUP_REMOVED lines=9> */
.L_x_133:
        /* <DEDUP_REMOVED lines=9> */
.L_x_135:
[----:B------:R-:W-:-:S04]  /*24d0*/  UIADD3 UR6, UPT, UPT, UR6, 0x1, URZ ;  /* 0x0000000106067890 */ /* 0x000fc8000fffe0ff */
[----:B------:R-:W-:-:S04]  /*24e0*/  UISETP.NE.AND UP0, UPT, UR6, 0x5, UPT ;  /* 0x000000050600788c */ /* 0x000fc8000bf05270 */
[----:B------:R-:W-:Y:S02]  /*24f0*/  USEL UR5, URZ, 0x1, UP0 ;  /* 0x00000001ff057887 */ /* 0x000fe40008000000 */
[----:B------:R-:W-:-:S04]  /*2500*/  USEL UR6, UR6, URZ, UP0 ;  /* 0x000000ff06067287 */ /* 0x000fc80008000000 */
[----:B------:R-:W-:Y:S01]  /*2510*/  ULEA UR6, UR6, UR4, 0x3 ;  /* 0x0000000406067291 */ /* 0x000fe2000f8e18ff */
[----:B-1----:R-:W-:-:S04]  /*2520*/  LOP3.LUT R3, R2, UR5, RZ, 0x3c, !PT ;  /* 0x0000000502037c12 */ /* 0x002fc8000f8e3cff */
[----:B------:R-:W-:Y:S01]  /*2530*/  SHF.L.U32 R3, R3, 0x1f, RZ ;  /* 0x0000001f03037819 */ /* 0x000fe200000006ff */
[----:B----4-:R-:W-:-:S07]  /*2540*/  IMAD.U32 R0, RZ, RZ, UR6 ;  /* 0x00000006ff007e24 */ /* 0x010fce000f8e00ff */
.L_x_40:
[----:B-1----:R1:W2:Y:S02]  /*2550*/  SYNCS.PHASECHK.TRANS64.TRYWAIT P0, [R0+URZ], R3 ;  /* 0x00000003000075a7 */ /* 0x0022a400080011ff */
[----:B--2---:R-:W-:Y:S05]  /*2560*/  @!P0 NANOSLEEP.SYNCS 0x989680 ;  /* 0x009896800000895d */ /* 0x004fea0003900000 */
[----:B------:R-:W2:Y:S02]  /*2570*/  @!P0 SYNCS.PHASECHK.TRANS64 P0, [R0+URZ], R3 ;  /* 0x00000003000085a7 */ /* 0x000ea400080010ff */
[----:B--2---:R-:W-:Y:S05]  /*2580*/  @P0 EXIT ;  /* 0x000000000000094d */ /* 0x004fea0003800000 */
[----:B------:R-:W-:Y:S05]  /*2590*/  BRA `(.L_x_40) ;  /* 0xfffffffc00ec7947 */ /* 0x000fea000383ffff */
.L_x_17:
[----:B------:R-:W-:-:S04]  /*25a0*/  UISETP.NE.AND UP1, UPT, UR37, URZ, UPT ;  /* 0x000000ff2500728c */ /* 0x000fc8000bf25270 */
[----:B------:R-:W-:-:S09]  /*25b0*/  UISETP.NE.OR UP1, UPT, UR8, 0x1, UP1 ;  /* 0x000000010800788c */ /* 0x000fd20008f25670 */
[----:B------:R-:W-:Y:S05]  /*25c0*/  BRA.U UP1, `(.L_x_41) ;  /* 0x0000000501487547 */ /* 0x000fea000b800000 */
[----:B------:R-:W-:Y:S01]  /*25d0*/  ISETP.NE.AND P2, PT, R2, RZ, PT ;  /* 0x000000ff0200720c */ /* 0x000fe20003f45270 */
[----:B------:R-:W-:Y:S01]  /*25e0*/  IMAD.MOV.U32 R12, RZ, RZ, 0x1 ;  /* 0x00000001ff0c7424 */ /* 0x000fe200078e00ff */
[----:B------:R-:W-:Y:S02]  /*25f0*/  CS2R R10, SRZ ;  /* 0x00000000000a7805 */ /* 0x000fe4000001ff00 */
[----:B------:R-:W-:Y:S01]  /*2600*/  CS2R R8, SRZ ;  /* 0x0000000000087805 */ /* 0x000fe2000001ff00 */
[----:B------:R-:W-:Y:S01]  /*2610*/  UMOV UR4, 0x400 ;  /* 0x0000040000047882 */ /* 0x000fe20000000000 */
[----:B------:R-:W-:Y:S01]  /*2620*/  UMOV UR6, URZ ;  /* 0x000000ff00067c82 */ /* 0x000fe20008000000 */
[----:B------:R-:W-:-:S12]  /*2630*/  ULEA UR37, UR37, UR4, 0x18 ;  /* 0x0000000425257291 */ /* 0x000fd8000f8ec0ff */
.L_x_45:
[----:B------:R-:W-:Y:S02]  /*2640*/  LEA R0, R8, UR37, 0x3 ;  /* 0x0000002508007c11 */ /* 0x000fe4000f8e18ff */
[----:B------:R-:W-:-:S03]  /*2650*/  SHF.L.U32 R5, R9, 0x1f, RZ ;  /* 0x0000001f09057819 */ /* 0x000fc600000006ff */
[----:B------:R-:W-:Y:S01]  /*2660*/  VIADD R4, R0, 0xf0 ;  /* 0x000000f000047836 */ /* 0x000fe20000000000 */
[----:B------:R-:W1:Y:S02]  /*2670*/  SYNCS.PHASECHK.TRANS64.TRYWAIT P0, [R0+URZ+0xe0], R5 ;  /* 0x0000e005000075a7 */ /* 0x000e6400080011ff */
[----:B-1----:R-:W-:Y:S05]  /*2680*/  @!P0 BRA `(.L_x_42) ;  /* 0x0000008c00348947 */ /* 0x002fea0003800000 */
.L_x_136:
[----:B------:R-:W-:Y:S01]  /*2690*/  ULEA UR5, UR6, UR37, 0x3 ;  /* 0x0000002506057291 */ /* 0x000fe2000f8e18ff */
[----:B------:R-:W-:Y:S02]  /*26a0*/  PRMT R4, RZ, 0x654, R4 ;  /* 0x00000654ff047816 */ /* 0x000fe40000000004 */
[----:B-1----:R-:W-:Y:S01]  /*26b0*/  SHF.L.U32 R5, R12, 0x1f, RZ ;  /* 0x0000001f0c057819 */ /* 0x002fe200000006ff */
[----:B------:R-:W-:Y:S01]  /*26c0*/  UIADD3 UR4, UPT, UPT, UR5, 0xa0, URZ ;  /* 0x000000a005047890 */ /* 0x000fe2000fffe0ff */
[----:B------:R1:W-:Y:S05]  /*26d0*/  SYNCS.ARRIVE.TRANS64.RED.A1T0 RZ, [R4+URZ], RZ ;  /* 0x000000ff04ff79a7 */ /* 0x0003ea00081004ff */
[----:B------:R-:W-:Y:S01]  /*26e0*/  IMAD.U32 R7, RZ, RZ, UR4 ;  /* 0x00000004ff077e24 */ /* 0x000fe2000f8e00ff */
[----:B------:R-:W2:Y:S04]  /*26f0*/  SYNCS.PHASECHK.TRANS64.TRYWAIT P0, [UR5+0xb0], R5 ;  /* 0x0000b005ff0075a7 */ /* 0x000ea80008001105 */
[----:B------:R-:W-:Y:S01]  /*2700*/  PRMT R6, R2, 0x654, R7 ;  /* 0x0000065402067816 */ /* 0x000fe20000000007 */
[----:B-1----:R-:W-:Y:S01]  /*2710*/  @!P2 IMAD.MOV.U32 R4, RZ, RZ, 0x10 ;  /* 0x00000010ff04a424 */ /* 0x002fe200078e00ff */
[----:B--2---:R-:W-:Y:S06]  /*2720*/  @!P0 BRA `(.L_x_43) ;  /* 0x0000008c00208947 */ /* 0x004fec0003800000 */
.L_x_138:
[----:B------:R-:W-:Y:S01]  /*2730*/  ULEA UR4, UR6, UR37, 0x4 ;  /* 0x0000002506047291 */ /* 0x000fe2000f8e20ff */
[----:B------:R-:W-:Y:S01]  /*2740*/  SEL R3, R6, R3, !P2 ;  /* 0x0000000306037207 */ /* 0x000fe20005000000 */
[----:B------:R-:W-:Y:S01]  /*2750*/  UIADD3 UR5, UPT, UPT, UR5, 0xa0, URZ ;  /* 0x000000a005057890 */ /* 0x000fe2000fffe0ff */
[----:B-1----:R-:W-:Y:S01]  /*2760*/  LEA R0, R11, UR37, 0x3 ;  /* 0x000000250b007c11 */ /* 0x002fe2000f8e18ff */
[----:B------:R-:W-:Y:S01]  /*2770*/  UIADD3 UR4, UPT, UPT, UR4, 0x110, URZ ;  /* 0x0000011004047890 */ /* 0x000fe2000fffe0ff */
[----:B------:R-:W-:Y:S01]  /*2780*/  SHF.L.U32 R5, R10, 0x1f, RZ ;  /* 0x0000001f0a057819 */ /* 0x000fe200000006ff */
[----:B------:R1:W-:Y:S01]  /*2790*/  @!P2 SYNCS.ARRIVE.TRANS64.RED RZ, [R3+URZ], R4 ;  /* 0x0000000403ffa9a7 */ /* 0x0003e200080004ff */
[----:B------:R-:W-:Y:S01]  /*27a0*/  UIADD3 UR6, UPT, UPT, UR6, 0x1, URZ ;  /* 0x0000000106067890 */ /* 0x000fe2000fffe0ff */
[----:B------:R-:W-:-:S03]  /*27b0*/  VIADD R8, R8, 0x1 ;  /* 0x0000000108087836 */ /* 0x000fc60000000000 */
[----:B------:R-:W-:Y:S02]  /*27c0*/  UISETP.NE.AND UP0, UPT, UR6, 0x2, UPT ;  /* 0x000000020600788c */ /* 0x000fe4000bf05270 */
[----:B------:R-:W-:Y:S06]  /*27d0*/  UGETNEXTWORKID.BROADCAST [UR4], [UR5] ;  /* 0x00000000040073ca */ /* 0x000fec0008000100 */
[----:B------:R-:W-:Y:S01]  /*27e0*/  USEL UR4, URZ, 0x1, UP0 ;  /* 0x00000001ff047887 */ /* 0x000fe20008000000 */
[----:B------:R-:W-:Y:S01]  /*27f0*/  ISETP.NE.AND P0, PT, R8, 0x2, PT ;  /* 0x000000020800780c */ /* 0x000fe20003f05270 */
[----:B------:R-:W-:Y:S01]  /*2800*/  USEL UR6, UR6, URZ, UP0 ;  /* 0x000000ff06067287 */ /* 0x000fe20008000000 */
[----:B------:R-:W2:Y:S03]  /*2810*/  SYNCS.PHASECHK.TRANS64.TRYWAIT P1, [R0+URZ+0xa0], R5 ;  /* 0x0000a005000075a7 */ /* 0x000ea600080211ff */
[----:B------:R-:W-:Y:S01]  /*2820*/  LOP3.LUT R12, R12, UR4, RZ, 0x3c, !PT ;  /* 0x000000040c0c7c12 */ /* 0x000fe2000f8e3cff */
[----:B-12---:R-:W-:Y:S07]  /*2830*/  @!P1 BRA `(.L_x_44) ;  /* 0x0000008800f49947 */ /* 0x006fee0003800000 */
.L_x_139:
[C---:B------:R-:W-:Y:S01]  /*2840*/  LEA R4, R11.reuse, UR37, 0x4 ;  /* 0x000000250b047c11 */ /* 0x040fe2000f8e20ff */
[----:B-1----:R-:W-:Y:S01]  /*2850*/  VIADD R0, R0, 0xb0 ;  /* 0x000000b000007836 */ /* 0x002fe20000000000 */
[----:B------:R-:W-:Y:S01]  /*2860*/  SEL R8, R8, RZ, P0 ;  /* 0x000000ff08087207 */ /* 0x000fe20000000000 */
[----:B------:R-:W-:-:S03]  /*2870*/  VIADD R11, R11, 0x1 ;  /* 0x000000010b0b7836 */ /* 0x000fc60000000000 */
[----:B------:R-:W1:Y:S01]  /*2880*/  LDS.128 R4, [R4+0x110] ;  /* 0x0001100004047984 */ /* 0x000e620000000c00 */
[----:B------:R-:W-:Y:S02]  /*2890*/  PRMT R0, RZ, 0x654, R0 ;  /* 0x00000654ff007816 */ /* 0x000fe40000000000 */
[C---:B------:R-:W-:Y:S01]  /*28a0*/  ISETP.NE.AND P1, PT, R11.reuse, 0x2, PT ;  /* 0x000000020b00780c */ /* 0x040fe20003f25270 */
[----:B------:R-:W-:Y:S01]  /*28b0*/  @!PT LDS RZ, [RZ] ;  /* 0x00000000fffff984 */ /* 0x000fe20000000800 */
[----:B------:R-:W-:Y:S01]  /*28c0*/  @!PT LDS RZ, [RZ] ;  /* 0x00000000fffff984 */ /* 0x000fe20000000800 */
[----:B------:R-:W-:Y:S01]  /*28d0*/  @!PT LDS RZ, [RZ] ;  /* 0x00000000fffff984 */ /* 0x000fe20000000800 */
[----:B------:R-:W-:Y:S01]  /*28e0*/  @!PT LDS RZ, [RZ] ;  /* 0x00000000fffff984 */ /* 0x000fe20000000800 */
[----:B------:R2:W-:Y:S06]  /*28f0*/  MEMBAR.ALL.CTA ;  /* 0x0000000000007992 */ /* 0x0005ec0000008000 */
[----:B--2---:R-:W2:Y:S01]  /*2900*/  FENCE.VIEW.ASYNC.S ;  /* 0x00000000000073c6 */ /* 0x004ea20000000000 */
[----:B------:R-:W-:Y:S01]  /*2910*/  SEL R11, R11, RZ, P1 ;  /* 0x000000ff0b0b7207 */ /* 0x000fe20000800000 */
[----:B--2---:R2:W-:Y:S01]  /*2920*/  SYNCS.ARRIVE.TRANS64.RED.A1T0 RZ, [R0+URZ], RZ ;  /* 0x000000ff00ff79a7 */ /* 0x0045e200081004ff */
[----:B-1----:R-:W-:-:S02]  /*2930*/  LOP3.LUT P3, RZ, R6, 0x1, RZ, 0xc0, !PT ;  /* 0x0000000106ff7812 */ /* 0x002fc4000786c0ff */
[----:B------:R-:W-:-:S04]  /*2940*/  SEL R5, RZ, 0x1, P1 ;  /* 0x00000001ff057807 */ /* 0x000fc80000800000 */
[----:B------:R-:W-:Y:S02]  /*2950*/  LOP3.LUT R10, R10, R5, RZ, 0x3c, !PT ;  /* 0x000000050a0a7212 */ /* 0x000fe400078e3cff */
[----:B--2---:R-:W-:-:S04]  /*2960*/  SEL R0, RZ, 0x1, P0 ;  /* 0x00000001ff007807 */ /* 0x004fc80000000000 */
[----:B------:R-:W-:Y:S01]  /*2970*/  LOP3.LUT R9, R9, R0, RZ, 0x3c, !PT ;  /* 0x0000000009097212 */ /* 0x000fe200078e3cff */
[----:B------:R-:W-:Y:S06]  /*2980*/  @P3 BRA `(.L_x_45) ;  /* 0xfffffffc002c3947 */ /* 0x000fec000383ffff */
[----:B------:R-:W-:Y:S01]  /*2990*/  ULEA UR5, UR6, UR37, 0x3 ;  /* 0x0000002506057291 */ /* 0x000fe2000f8e18ff */
[----:B------:R-:W-:-:S08]  /*29a0*/  SHF.L.U32 R3, R12, 0x1f, RZ ;  /* 0x0000001f0c037819 */ /* 0x000fd000000006ff */
[----:B------:R-:W1:Y:S02]  /*29b0*/  SYNCS.PHASECHK.TRANS64 P0, [UR5+0xb0], R3 ;  /* 0x0000b003ff0075a7 */ /* 0x000e640008001005 */
[----:B-1----:R-:W-:Y:S05]  /*29c0*/  @P0 BRA `(.L_x_46) ;  /* 0x0000000000080947 */ /* 0x002fea0003800000 */
[----:B------:R-:W1:Y:S02]  /*29d0*/  SYNCS.PHASECHK.TRANS64.TRYWAIT P0, [UR5+0xb0], R3 ;  /* 0x0000b003ff0075a7 */ /* 0x000e640008001105 */
[----:B-1----:R-:W-:Y:S05]  /*29e0*/  @!P0 BRA `(.L_x_47) ;  /* 0x00000088009c8947 */ /* 0x002fea0003800000 */
.L_x_46:
[----:B------:R-:W-:-:S04]  /*29f0*/  UIADD3 UR4, UPT, UPT, UR6, 0x1, URZ ;  /* 0x0000000106047890 */ /* 0x000fc8000fffe0ff */
[----:B------:R-:W-:-:S04]  /*2a00*/  UISETP.NE.AND UP0, UPT, UR4, 0x2, UPT ;  /* 0x000000020400788c */ /* 0x000fc8000bf05270 */
[----:B------:R-:W-:Y:S02]  /*2a10*/  USEL UR7, URZ, 0x1, UP0 ;  /* 0x00000001ff077887 */ /* 0x000fe40008000000 */
[----:B------:R-:W-:-:S04]  /*2a20*/  USEL UR4, UR4, URZ, UP0 ;  /* 0x000000ff04047287 */ /* 0x000fc80008000000 */
[----:B------:R-:W-:Y:S01]  /*2a30*/  ULEA UR4, UR4, UR37, 0x3 ;  /* 0x0000002504047291 */ /* 0x000fe2000f8e18ff */
[----:B-1----:R-:W-:-:S04]  /*2a40*/  LOP3.LUT R3, R12, UR7, RZ, 0x3c, !PT ;  /* 0x000000070c037c12 */ /* 0x002fc8000f8e3cff */
[----:B------:R-:W-:-:S04]  /*2a50*/  SHF.L.U32 R0, R3, 0x1f, RZ ;  /* 0x0000001f03007819 */ /* 0x000fc800000006ff */
[----:B------:R-:W1:Y:S02]  /*2a60*/  SYNCS.PHASECHK.TRANS64 P0, [UR4+0xb0], R0 ;  /* 0x0000b000ff0075a7 */ /* 0x000e640008001004 */
[----:B-1----:R-:W-:Y:S05]  /*2a70*/  @P0 EXIT ;  /* 0x000000000000094d */ /* 0x002fea0003800000 */
[----:B------:R-:W-:Y:S02]  /*2a80*/  SHF.L.U32 R3, R3, 0x1f, RZ ;  /* 0x0000001f03037819 */ /* 0x000fe400000006ff */
[----:B------:R-:W-:-:S07]  /*2a90*/  MOV R0, UR4 ;  /* 0x0000000400007c02 */ /* 0x000fce0008000f00 */
.L_x_48:
[----:B-1----:R1:W2:Y:S02]  /*2aa0*/  SYNCS.PHASECHK.TRANS64.TRYWAIT P0, [R0+URZ+0xb0], R3 ;  /* 0x0000b003000075a7 */ /* 0x0022a400080011ff */
[----:B--2---:R-:W-:Y:S05]  /*2ab0*/  @!P0 NANOSLEEP.SYNCS 0x989680 ;  /* 0x009896800000895d */ /* 0x004fea0003900000 */
[----:B------:R-:W2:Y:S02]  /*2ac0*/  @!P0 SYNCS.PHASECHK.TRANS64 P0, [R0+URZ+0xb0], R3 ;  /* 0x0000b003000085a7 */ /* 0x000ea400080010ff */
[----:B--2---:R-:W-:Y:S05]  /*2ad0*/  @P0 EXIT ;  /* 0x000000000000094d */ /* 0x004fea0003800000 */
[----:B------:R-:W-:Y:S05]  /*2ae0*/  BRA `(.L_x_48) ;  /* 0xfffffffc00ec7947 */ /* 0x000fea000383ffff */
.L_x_41:
[----:B------:R-:W-:-:S09]  /*2af0*/  UISETP.NE.AND UP1, UPT, UR8, URZ, UPT ;  /* 0x000000ff0800728c */ /* 0x000fd2000bf25270 */
[----:B------:R-:W-:Y:S05]  /*2b00*/  BRA.U UP1, `(.L_x_49) ;  /* 0x0000000d01347547 */ /* 0x000fea000b800000 */
[----:B------:R-:W-:Y:S01]  /*2b10*/  UMOV UR4, 0x40 ;  /* 0x0000004000047882 */ /* 0x000fe20000000000 */
[----:B------:R-:W-:Y:S01]  /*2b20*/  NOP ;  /* 0x0000000000007918 */ /* 0x000fe20000000000 */
[----:B------:R-:W-:Y:S01]  /*2b30*/  ULEA UR4, UR37, UR4, 0x18 ;  /* 0x0000000425047291 */ /* 0x000fe2000f8ec0ff */
[----:B------:R-:W-:Y:S02]  /*2b40*/  UMOV UR5, 0x400 ;  /* 0x0000040000057882 */ /* 0x000fe40000000000 */
[----:B------:R-:W-:-:S06]  /*2b50*/  ULEA UR37, UR37, UR5, 0x18 ;  /* 0x0000000525257291 */ /* 0x000fcc000f8ec0ff */
[----:B------:R-:W1:Y:S02]  /*2b60*/  LDS.U8 R0, [UR4+0x1c] ;  /* 0x00001c04ff007984 */ /* 0x000e640008000000 */
[----:B-1----:R-:W-:-:S13]  /*2b70*/  ISETP.NE.AND P0, PT, R0, RZ, PT ;  /* 0x000000ff0000720c */ /* 0x002fda0003f05270 */
[----:B------:R-:W-:Y:S05]  /*2b80*/  @P0 BRA `(.L_x_50) ;  /* 0x0000000000580947 */ /* 0x000fea0003800000 */
[----:B------:R-:W-:-:S13]  /*2b90*/  ELECT P0, URZ, PT ;  /* 0x0000000000ff782f */ /* 0x000fda0003800000 */
[----:B------:R-:W-:Y:S05]  /*2ba0*/  @!P0 BRA `(.L_x_51) ;  /* 0x0000000000608947 */ /* 0x000fea0003800000 */
[----:B------:R-:W-:Y:S01]  /*2bb0*/  UMOV UR5, 0x10 ;  /* 0x0000001000057882 */ /* 0x000fe20000000000 */
[----:B------:R-:W-:Y:S01]  /*2bc0*/  HFMA2 R0, -RZ, RZ, 0, 5.9604644775390625e-08 ;  /* 0x00000001ff007431 */ /* 0x000fe200000001ff */
[----:B------:R-:W-:-:S03]  /*2bd0*/  MOV R2, 0xffff ;  /* 0x0000ffff00027802 */ /* 0x000fc60000000f00 */
[----:B------:R-:W-:Y:S04]  /*2be0*/  DEPBAR.LE SB1, 0x36 ;  /* 0x00009d800000791a */ /* 0x000fe80000000000 */
[----:B------:R-:W1:Y:S02]  /*2bf0*/  UTCATOMSWS.FIND_AND_SET.ALIGN UP0, UR5, UR5 ;  /* 0x00000005000575e3 */ /* 0x000e640008000800 */
[----:B-1----:R-:W-:Y:S01]  /*2c00*/  MOV R3, UR5 ;  /* 0x0000000500037c02 */ /* 0x002fe20008000f00 */
[----:B------:R-:W-:Y:S06]  /*2c10*/  BRA.U UP0, `(.L_x_52) ;  /* 0x0000000100187547 */ /* 0x000fec000b800000 */
.L_x_53:
[----:B------:R-:W-:Y:S05]  /*2c20*/  NANOSLEEP 0x64 ;  /* 0x000000640000795d */ /* 0x000fea0003800000 */
[----:B------:R-:W-:-:S05]  /*2c30*/  UMOV UR5, 0x10 ;  /* 0x0000001000057882 */ /* 0x000fca0000000000 */
[----:B------:R-:W-:Y:S04]  /*2c40*/  DEPBAR.LE SB1, 0x36 ;  /* 0x00009d800000791a */ /* 0x000fe80000000000 */
[----:B------:R-:W1:Y:S02]  /*2c50*/  UTCATOMSWS.FIND_AND_SET.ALIGN UP0, UR5, UR5 ;  /* 0x00000005000575e3 */ /* 0x000e640008000800 */
[----:B-1----:R-:W-:Y:S01]  /*2c60*/  MOV R3, UR5 ;  /* 0x0000000500037c02 */ /* 0x002fe20008000f00 */
[----:B------:R-:W-:Y:S05]  /*2c70*/  BRA.U !UP0, `(.L_x_53) ;  /* 0xfffffffd08e87547 */ /* 0x000fea000b83ffff */
.L_x_52:
[-C--:B------:R-:W-:Y:S02]  /*2c80*/  SHF.L.U32 R2, R2, R3.reuse, RZ ;  /* 0x0000000302027219 */ /* 0x080fe400000006ff */
[----:B------:R-:W-:Y:S01]  /*2c90*/  SHF.L.U32 R0, R0, R3, RZ ;  /* 0x0000000300007219 */ /* 0x000fe200000006ff */
[----:B------:R-:W-:Y:S02]  /*2ca0*/  IMAD.SHL.U32 R3, R3, 0x20, RZ ;  /* 0x0000002003037824 */ /* 0x000fe400078e00ff */
[----:B------:R1:W-:Y:S04]  /*2cb0*/  ATOMS.OR RZ, [UR4+0x14], R2 ;  /* 0x00001402ffff798c */ /* 0x0003e8000b000004 */
[----:B------:R1:W-:Y:S04]  /*2cc0*/  ATOMS.OR RZ, [UR4+0x18], R0 ;  /* 0x00001800ffff798c */ /* 0x0003e8000b000004 */
[----:B------:R1:W-:Y:S01]  /*2cd0*/  STS [UR37+0x130], R3 ;  /* 0x00013003ff007988 */ /* 0x0003e20008000825 */
[----:B------:R-:W-:Y:S05]  /*2ce0*/  BRA `(.L_x_51) ;  /* 0x0000000000107947 */ /* 0x000fea0003800000 */
.L_x_50:
[----:B------:R-:W-:Y:S02]  /*2cf0*/  MOV R0, 0xffffffff ;  /* 0xffffffff00007802 */ /* 0x000fe40000000f00 */
[----:B------:R-:W-:-:S03]  /*2d00*/  MOV R2, 0x2d30 ;  /* 0x00002d3000027802 */ /* 0x000fc60000000f00 */
[----:B------:R1:W-:Y:S04]  /*2d10*/  STS [UR37+0x130], R0 ;  /* 0x00013000ff007988 */ /* 0x0003e80008000825 */
[----:B-1-3-5:R-:W-:Y:S05]  /*2d20*/  CALL.REL.NOINC `($__internal_1_$__cuda_sm10x_tcgen05_guardrail_trap_phase_invalid_during_alloc) ;  /* 0x0000008c00b07944 */ /* 0x02afea0003c00000 */
.L_x_51:
[----:B------:R-:W-:Y:S05]  /*2d30*/  WARPSYNC.ALL ;  /* 0x0000000000007948 */ /* 0x000fea0003800000 */
[----:B------:R-:W2:Y:S01]  /*2d40*/  S2UR UR6, SR_CgaCtaId ;  /* 0x00000000000679c3 */ /* 0x000ea20000008800 */
[----:B------:R-:W-:Y:S01]  /*2d50*/  UMOV UR4, 0x400 ;  /* 0x0000040000047882 */ /* 0x000fe20000000000 */
[----:B------:R-:W-:-:S06]  /*2d60*/  NOP ;  /* 0x0000000000007918 */ /* 0x000fcc0000000000 */
[----:B------:R-:W-:Y:S06]  /*2d70*/  BAR.ARV 0x6, 0xa0 ;  /* 0x0182800000007b1d */ /* 0x000fec0000002000 */
[----:B------:R-:W4:Y:S01]  /*2d80*/  LDCU UR7, c[0x0][0x38c] ;  /* 0x00007180ff0777ac */ /* 0x000f220008000800 */
[----:B------:R-:W-:Y:S01]  /*2d90*/  IMAD.MOV.U32 R11, RZ, RZ, 0x1 ;  /* 0x00000001ff0b7424 */ /* 0x000fe200078e00ff */
[----:B------:R-:W-:Y:S01]  /*2da0*/  CS2R R8, SRZ ;  /* 0x0000000000087805 */ /* 0x000fe2000001ff00 */
[----:B------:R-:W-:Y:S01]  /*2db0*/  IMAD.MOV.U32 R10, RZ, RZ, RZ ;  /* 0x000000ffff0a7224 */ /* 0x000fe200078e00ff */
[----:B------:R-:W-:Y:S01]  /*2dc0*/  UMOV UR18, URZ ;  /* 0x000000ff00127c82 */ /* 0x000fe20008000000 */
[----:B------:R-:W-:Y:S01]  /*2dd0*/  UMOV UR17, URZ ;  /* 0x000000ff00117c82 */ /* 0x000fe20008000000 */
[----:B------:R-:W-:Y:S01]  /*2de0*/  UMOV UR22, 0x0 ;  /* 0x0000000000167882 */ /* 0x000fe20000000000 */
[----:B------:R-:W-:Y:S01]  /*2df0*/  UMOV UR23, 0x84004a0 ;  /* 0x084004a000177882 */ /* 0x000fe20000000000 */
[----:B------:R-:W-:Y:S01]  /*2e00*/  UMOV UR20, 0x0 ;  /* 0x0000000000147882 */ /* 0x000fe20000000000 */
[----:B------:R-:W-:Y:S01]  /*2e10*/  UMOV UR21, 0x84004a0 ;  /* 0x084004a000157882 */ /* 0x000fe20000000000 */
[----:B--2---:R-:W-:Y:S01]  /*2e20*/  ULEA UR6, UR6, UR4, 0x18 ;  /* 0x0000000406067291 */ /* 0x004fe2000f8ec0ff */
[----:B------:R-:W2:Y:S03]  /*2e30*/  LDCU UR4, c[0x0][0x38c] ;  /* 0x00007180ff0477ac */ /* 0x000ea60008000800 */
[----:B------:R-:W-:-:S02]  /*2e40*/  UIADD3 UR11, UPT, UPT, UR6, 0xc400, URZ ;  /* 0x0000c400060b7890 */ /* 0x000fc4000fffe0ff */
[----:B----4-:R-:W-:-:S03]  /*2e50*/  UIADD3 UR7, UPT, UPT, UR7, 0x3f, URZ ;  /* 0x0000003f07077890 */ /* 0x010fc6000fffe0ff */
[----:B-1----:R-:W1:Y:S01]  /*2e60*/  LDS R0, [UR6+0x130] ;  /* 0x00013006ff007984 */ /* 0x002e620008000800 */
[----:B------:R-:W-:Y:S02]  /*2e70*/  UIADD3 UR12, UPT, UPT, UR6, 0x16400, URZ ;  /* 0x00016400060c7890 */ /* 0x000fe4000fffe0ff */
[----:B------:R-:W-:Y:S02]  /*2e80*/  USHF.R.S32.HI UR5, URZ, 0x1f, UR7 ;  /* 0x0000001fff057899 */ /* 0x000fe40008011407 */
[----:B------:R-:W-:Y:S02]  /*2e90*/  USHF.R.U32.HI UR11, URZ, 0x4, UR11 ;  /* 0x00000004ff0b7899 */ /* 0x000fe4000801160b */
[----:B------:R-:W-:Y:S02]  /*2ea0*/  ULEA.HI UR5, UR5, UR7, URZ, 0x6 ;  /* 0x0000000705057291 */ /* 0x000fe4000f8f30ff */
[----:B------:R-:W-:Y:S02]  /*2eb0*/  USHF.R.U32.HI UR12, URZ, 0x4, UR12 ;  /* 0x00000004ff0c7899 */ /* 0x000fe4000801160c */
[----:B------:R-:W-:-:S02]  /*2ec0*/  USHF.R.S32.HI UR5, URZ, 0x6, UR5 ;  /* 0x00000006ff057899 */ /* 0x000fc40008011405 */
[----:B------:R-:W-:Y:S02]  /*2ed0*/  ULOP3.LUT UR11, UR11, 0x3fff, URZ, 0xc0, !UPT ;  /* 0x00003fff0b0b7892 */ /* 0x000fe4000f8ec0ff */
[----:B------:R-:W-:Y:S02]  /*2ee0*/  UISETP.LT.AND UP0, UPT, UR5, 0x1, UPT ;  /* 0x000000010500788c */ /* 0x000fe4000bf01270 */
[----:B------:R-:W-:Y:S02]  /*2ef0*/  ULOP3.LUT UR12, UR12, 0x3fff, URZ, 0xc0, !UPT ;  /* 0x00003fff0c0c7892 */ /* 0x000fe4000f8ec0ff */
[----:B------:R-:W-:Y:S02]  /*2f00*/  USEL UR10, UR5, 0x1, !UP0 ;  /* 0x00000001050a7887 */ /* 0x000fe4000c000000 */
[----:B------:R-:W-:Y:S02]  /*2f10*/  ULOP3.LUT UR11, UR11, 0x10000, URZ, 0xfc, !UPT ;  /* 0x000100000b0b7892 */ /* 0x000fe4000f8efcff */
[----:B------:R-:W-:-:S02]  /*2f20*/  ULOP3.LUT UR12, UR12, 0x10000, URZ, 0xfc, !UPT ;  /* 0x000100000c0c7892 */ /* 0x000fc4000f8efcff */
[----:B------:R-:W-:Y:S02]  /*2f30*/  UIADD3 UR10, UPT, UPT, -UR10, URZ, URZ ;  /* 0x000000ff0a0a7290 */ /* 0x000fe4000fffe1ff */
[----:B--2---:R-:W-:Y:S01]  /*2f40*/  UISETP.GE.AND UP3, UPT, UR4, 0x1, UPT ;  /* 0x000000010400788c */ /* 0x004fe2000bf66270 */
[----:B-1----:R-:W-:-:S15]  /*2f50*/  R2UR UR19, R0 ;  /* 0x00000000001372ca */ /* 0x002fde00000e0000 */
.L_x_60:
[----:B------:R-:W-:Y:S02]  /*2f60*/  LEA R0, R10, UR6, 0x3 ;  /* 0x000000060a007c11 */ /* 0x000fe4000f8e18ff */
[----:B------:R-:W-:Y:S02]  /*2f70*/  SHF.L.U32 R5, R9, 0x1f, RZ ;  /* 0x0000001f09057819 */ /* 0x000fe400000006ff */
[----:B------:R-:W-:Y:S01]  /*2f80*/  PLOP3.LUT P0, PT, PT, PT, UP3, 0x80, 0x8 ;  /* 0x000000000008781c */ /* 0x000fe20003f0f038 */
[----:B------:R-:W-:Y:S01]  /*2f90*/  VIADD R3, R0, 0xb0 ;  /* 0x000000b000037836 */ /* 0x000fe20000000000 */
[----:B-1----:R-:W1:Y:S02]  /*2fa0*/  SYNCS.PHASECHK.TRANS64.TRYWAIT P1, [R0+URZ+0xa0], R5 ;  /* 0x0000a005000075a7 */ /* 0x002e6400080211ff */
[----:B-1--4-:R-:W-:Y:S09]  /*2fb0*/  @!P1 BRA `(.L_x_54) ;  /* 0x0000008400409947 */ /* 0x012ff20003800000 */
.L_x_141:
[----:B------:R-:W-:Y:S01]  /*2fc0*/  LEA R4, R10, UR6, 0x4 ;  /* 0x000000060a047c11 */ /* 0x000fe2000f8e20ff */
[----:B------:R-:W-:Y:S01]  /*2fd0*/  @UP3 ULEA UR4, UR17, UR6, 0x3 ;  /* 0x0000000611043291 */ /* 0x000fe2000f8e18ff */
[----:B------:R-:W-:Y:S01]  /*2fe0*/  PLOP3.LUT P2, PT, PT, PT, PT, 0x80, 0x8 ;  /* 0x000000000008781c */ /* 0x000fe20003f4f070 */
[----:B------:R-:W-:Y:S01]  /*2ff0*/  ULEA UR8, UR18, UR6, 0x3 ;  /* 0x0000000612087291 */ /* 0x000fe2000f8e18ff */
[----:B------:R-:W-:Y:S01]  /*3000*/  PRMT R3, RZ, 0x654, R3 ;  /* 0x00000654ff037816 */ /* 0x000fe20000000003 */
[----:B------:R-:W-:Y:S01]  /*3010*/  ULEA UR9, UR18, UR19, 0x8 ;  /* 0x0000001312097291 */ /* 0x000fe2000f8e40ff */
[----:B-1----:R-:W1:Y:S01]  /*3020*/  LDS.128 R4, [R4+0x110] ;  /* 0x0001100004047984 */ /* 0x002e620000000c00 */
[----:B------:R-:W-:Y:S02]  /*3030*/  @P0 SHF.L.U32 R2, R8, 0x1f, RZ ;  /* 0x0000001f08020819 */ /* 0x000fe400000006ff */
[----:B------:R-:W-:Y:S01]  /*3040*/  SHF.L.U32 R0, R11, 0x1f, RZ ;  /* 0x0000001f0b007819 */ /* 0x000fe200000006ff */
[----:B------:R-:W-:Y:S01]  /*3050*/  @!PT LDS RZ, [RZ] ;  /* 0x00000000fffff984 */ /* 0x000fe20000000800 */
[----:B------:R-:W-:Y:S01]  /*3060*/  @!PT LDS RZ, [RZ] ;  /* 0x00000000fffff984 */ /* 0x000fe20000000800 */
[----:B------:R-:W-:Y:S01]  /*3070*/  @!PT LDS RZ, [RZ] ;  /* 0x00000000fffff984 */ /* 0x000fe20000000800 */
[----:B------:R-:W-:Y:S01]  /*3080*/  @!PT LDS RZ, [RZ] ;  /* 0x00000000fffff984 */ /* 0x000fe20000000800 */
[----:B------:R2:W-:Y:S06]  /*3090*/  MEMBAR.ALL.CTA ;  /* 0x0000000000007992 */ /* 0x0005ec0000008000 */
[----:B--2---:R-:W2:Y:S02]  /*30a0*/  FENCE.VIEW.ASYNC.S ;  /* 0x00000000000073c6 */ /* 0x004ea40000000000 */
[----:B--2---:R2:W-:Y:S01]  /*30b0*/  SYNCS.ARRIVE.TRANS64.RED.A1T0 RZ, [R3+URZ], RZ ;  /* 0x000000ff03ff79a7 */ /* 0x0045e200081004ff */
[----:B------:R2:W4:Y:S01]  /*30c0*/  @P0 SYNCS.PHASECHK.TRANS64.TRYWAIT P2, [UR4], R2 ;  /* 0x00000002ff0005a7 */ /* 0x0005220008041104 */
[----:B-1----:R-:W-:Y:S01]  /*30d0*/  LOP3.LUT P1, RZ, R6, 0x1, RZ, 0xc0, !PT ;  /* 0x0000000106ff7812 */ /* 0x002fe2000782c0ff */
[----:B------:R-:W1:Y:S02]  /*30e0*/  SYNCS.PHASECHK.TRANS64.TRYWAIT P0, [UR8+0xd0], R0 ;  /* 0x0000d000ff0075a7 */ /* 0x000e640008001108 */
[----:B-12-4-:R-:W-:Y:S10]  /*30f0*/  @!P0 BRA `(.L_x_55) ;  /* 0x0000008400048947 */ /* 0x016ff40003800000 */
.L_x_143:
[----:B------:R-:W-:Y:S01]  /*3100*/  IADD3 R10, PT, PT, R10, 0x1, RZ ;  /* 0x000000010a0a7810 */ /* 0x000fe20007ffe0ff */
[----:B------:R-:W-:Y:S06]  /*3110*/  BRA.U !UP3, `(.L_x_56) ;  /* 0x000000010b987547 */ /* 0x000fec000b800000 */
[----:B------:R-:W-:Y:S01]  /*3120*/  UPLOP3.LUT UP4, UPT, UPT, UPT, UPT, 0x40, 0x4 ;  /* 0x000000000004789c */ /* 0x000fe20003f8e870 */
[----:B------:R-:W-:Y:S01]  /*3130*/  UMOV UR16, UR10 ;  /* 0x0000000a00107c82 */ /* 0x000fe20008000000 */
[----:B------:R-:W-:Y:S01]  /*3140*/  UMOV UR15, UR5 ;  /* 0x00000005000f7c82 */ /* 0x000fe20008000000 */
[----:B------:R-:W-:-:S08]  /*3150*/  UMOV UR14, UR17 ;  /* 0x00000011000e7c82 */ /* 0x000fd00008000000 */
.L_x_59:
[----:B------:R-:W-:Y:S02]  /*3160*/  UIADD3 UR16, UPT, UPT, UR16, 0x1, URZ ;  /* 0x0000000110107890 */ /* 0x000fe4000fffe0ff */
[----:B--2---:R-:W-:Y:S02]  /*3170*/  ULEA UR7, UR14, UR6, 0x3 ;  /* 0x000000060e077291 */ /* 0x004fe4000f8e18ff */
[----:B------:R-:W-:Y:S01]  /*3180*/  UISETP.NE.AND UP0, UPT, UR16, URZ, UPT ;  /* 0x000000ff1000728c */ /* 0x000fe2000bf05270 */
[----:B----4-:R-:W-:Y:S10]  /*3190*/  @P2 BRA `(.L_x_57) ;  /* 0x00000000000c2947 */ /* 0x010ff40003800000 */
[----:B-1----:R-:W-:Y:S04]  /*31a0*/  SHF.L.U32 R3, R8, 0x1f, RZ ;  /* 0x0000001f08037819 */ /* 0x002fe800000006ff */
[----:B------:R-:W1:Y:S02]  /*31b0*/  SYNCS.PHASECHK.TRANS64.TRYWAIT P0, [UR7], R3 ;  /* 0x00000003ff0075a7 */ /* 0x000e640008001107 */
[----:B-1----:R-:W-:Y:S05]  /*31c0*/  @!P0 BRA `(.L_x_58) ;  /* 0x0000008000e88947 */ /* 0x002fea0003800000 */
.L_x_57:
[----:B------:R-:W-:Y:S01]  /*31d0*/  UISETP.NE.AND UP1, UPT, UR15, 0x1, UPT ;  /* 0x000000010f00788c */ /* 0x000fe2000bf25270 */
[----:B------:R-:W-:Y:S01]  /*31e0*/  PLOP3.LUT P2, PT, PT, PT, PT, 0x80, 0x8 ;  /* 0x000000000008781c */ /* 0x000fe20003f4f070 */
[----:B------:R-:W-:Y:S02]  /*31f0*/  UIADD3 UR17, UPT, UPT, UR14, 0x1, URZ ;  /* 0x000000010e117890 */ /* 0x000fe4000fffe0ff */
[----:B------:R-:W-:Y:S02]  /*3200*/  ULEA UR24, UR14, UR12, 0xa ;  /* 0x0000000c0e187291 */ /* 0x000fe4000f8e50ff */
[----:B------:R-:W-:Y:S01]  /*3210*/  UISETP.NE.AND UP2, UPT, UR17, 0x5, UPT ;  /* 0x000000051100788c */ /* 0x000fe2000bf45270 */
[----:B------:R-:W-:Y:S01]  /*3220*/  PLOP3.LUT P0, PT, PT, PT, UP1, 0x80, 0x8 ;  /* 0x000000000008781c */ /* 0x000fe20003f0f018 */
[----:B------:R-:W-:Y:S02]  /*3230*/  ULEA UR26, UR14, UR11, 0x9 ;  /* 0x0000000b0e1a7291 */ /* 0x000fe4000f8e48ff */
[----:B------:R-:W-:Y:S02]  /*3240*/  USEL UR13, URZ, 0x1, UP2 ;  /* 0x00000001ff0d7887 */ /* 0x000fe40009000000 */
[----:B------:R-:W-:Y:S02]  /*3250*/  USEL UR17, UR17, URZ, UP2 ;  /* 0x000000ff11117287 */ /* 0x000fe40009000000 */
[----:B------:R-:W-:Y:S02]  /*3260*/  UIADD3 UR30, UPT, UPT, UR24, 0x2, URZ ;  /* 0x00000002181e7890 */ /* 0x000fe4000fffe0ff */
[----:B------:R-:W-:Y:S01]  /*3270*/  @UP1 ULEA UR4, UR17, UR6, 0x3 ;  /* 0x0000000611041291 */ /* 0x000fe2000f8e18ff */
[----:B------:R-:W-:Y:S01]  /*3280*/  LOP3.LUT R8, R8, UR13, RZ, 0x3c, !PT ;  /* 0x0000000d08087c12 */ /* 0x000fe2000f8e3cff */
[----:B------:R-:W-:Y:S02]  /*3290*/  UIADD3 UR28, UPT, UPT, UR26, 0x2, URZ ;  /* 0x000000021a1c7890 */ /* 0x000fe4000fffe0ff */
[----:B------:R-:W-:Y:S01]  /*32a0*/  UIADD3 UR7, UPT, UPT, UR7, 0x28, URZ ;  /* 0x0000002807077890 */ /* 0x000fe2000fffe0ff */
[----:B-1----:R-:W-:Y:S01]  /*32b0*/  @P0 SHF.L.U32 R0, R8, 0x1f, RZ ;  /* 0x0000001f08000819 */ /* 0x002fe200000006ff */
[----:B------:R-:W-:Y:S01]  /*32c0*/  UMOV UR25, 0x80004020 ;  /* 0x8000402000197882 */ /* 0x000fe20000000000 */
[----:B------:R-:W-:Y:S01]  /*32d0*/  UMOV UR27, 0x80004020 ;  /* 0x80004020001b7882 */ /* 0x000fe20000000000 */
[----:B------:R-:W-:Y:S01]  /*32e0*/  UMOV UR31, 0x80004020 ;  /* 0x80004020001f7882 */ /* 0x000fe20000000000 */
[----:B------:R2:W4:Y:S01]  /*32f0*/  @P0 SYNCS.PHASECHK.TRANS64.TRYWAIT P2, [UR4], R0 ;  /* 0x00000000ff0005a7 */ /* 0x0005220008041104 */
[----:B------:R-:W-:Y:S01]  /*3300*/  UIADD3 UR15, UPT, UPT, UR15, -0x1, URZ ;  /* 0xffffffff0f0f7890 */ /* 0x000fe2000fffe0ff */
[----:B------:R2:W-:Y:S01]  /*3310*/  UTCIMMA gdesc[UR26], gdesc[UR24], tmem[UR9], tmem[UR22], idesc[UR23], UP4 ;  /* 0x00ff16181a0075ea */ /* 0x0005e2000a000109 */
[----:B------:R-:W-:Y:S01]  /*3320*/  UPLOP3.LUT UP4, UPT, UPT, UPT, UPT, 0x80, 0x8 ;  /* 0x000000000008789c */ /* 0x000fe20003f8f070 */
[----:B------:R-:W-:Y:S01]  /*3330*/  UMOV UR29, 0x80004020 ;  /* 0x80004020001d7882 */ /* 0x000fe20000000000 */
[----:B------:R-:W-:Y:S01]  /*3340*/  UMOV UR14, UR17 ;  /* 0x00000011000e7c82 */ /* 0x000fe20008000000 */
[----:B------:R2:W-:Y:S01]  /*3350*/  UTCIMMA gdesc[UR28], gdesc[UR30], tmem[UR9], tmem[UR20], idesc[UR21], UPT ;  /* 0x00ff141e1c0075ea */ /* 0x0005e2000b800109 */
[----:B------:R2:W-:Y:S01]  /*3360*/  UTCBAR [UR7], URZ ;  /* 0x000000ff070073e9 */ /* 0x0005e200080000ff */
[----:B------:R-:W-:Y:S06]  /*3370*/  BRA.U UP0, `(.L_x_59) ;  /* 0xfffffffd00787547 */ /* 0x000fec000b83ffff */
.L_x_56:
[----:B------:R-:W-:Y:S01]  /*3380*/  UIADD3 UR18, UPT, UPT, UR18, 0x1, URZ ;  /* 0x0000000112127890 */ /* 0x000fe2000fffe0ff */
[C---:B------:R-:W-:Y:S01]  /*3390*/  ISETP.NE.AND P0, PT, R10.reuse, 0x2, PT ;  /* 0x000000020a00780c */ /* 0x040fe20003f05270 */
[----:B------:R-:W-:Y:S02]  /*33a0*/  UIADD3 UR8, UPT, UPT, UR8, 0xc0, URZ ;  /* 0x000000c008087890 */ /* 0x000fe4000fffe0ff */
[----:B------:R-:W-:Y:S01]  /*33b0*/  UISETP.NE.AND UP0, UPT, UR18, 0x2, UPT ;  /* 0x000000021200788c */ /* 0x000fe2000bf05270 */
[----:B-12---:R-:W-:Y:S02]  /*33c0*/  SEL R0, RZ, 0x1, P0 ;  /* 0x00000001ff007807 */ /* 0x006fe40000000000 */
[----:B------:R-:W-:Y:S01]  /*33d0*/  SEL R10, R10, RZ, P0 ;  /* 0x000000ff0a0a7207 */ /* 0x000fe20000000000 */
[----:B------:R-:W-:Y:S01]  /*33e0*/  USEL UR4, URZ, 0x1, UP0 ;  /* 0x00000001ff047887 */ /* 0x000fe20008000000 */
[----:B------:R-:W-:Y:S01]  /*33f0*/  LOP3.LUT R9, R9, R0, RZ, 0x3c, !PT ;  /* 0x0000000009097212 */ /* 0x000fe200078e3cff */
[----:B------:R-:W-:Y:S01]  /*3400*/  USEL UR18, UR18, URZ, UP0 ;  /* 0x000000ff12127287 */ /* 0x000fe20008000000 */
[----:B------:R1:W-:Y:S03]  /*3410*/  UTCBAR [UR8], URZ ;  /* 0x000000ff080073e9 */ /* 0x0003e600080000ff */
[----:B------:R-:W-:Y:S01]  /*3420*/  LOP3.LUT R11, R11, UR4, RZ, 0x3c, !PT ;  /* 0x000000040b0b7c12 */ /* 0x000fe2000f8e3cff */
[----:B------:R-:W-:Y:S07]  /*3430*/  @P1 BRA `(.L_x_60) ;  /* 0xfffffff800c81947 */ /* 0x000fee000383ffff */
[----:B------:R-:W2:Y:S01]  /*3440*/  S2UR UR4, SR_CgaCtaId ;  /* 0x00000000000479c3 */ /* 0x000ea20000008800 */
[----:B------:R-:W-:Y:S01]  /*3450*/  ELECT P0, URZ, PT ;  /* 0x0000000000ff782f */ /* 0x000fe20003800000 */
[----:B------:R-:W-:Y:S01]  /*3460*/  IMAD.MOV.U32 R0, RZ, RZ, 0x1 ;  /* 0x00000001ff007424 */ /* 0x000fe200078e00ff */
[----:B------:R-:W-:Y:S01]  /*3470*/  UIADD3 UR6, UPT, UPT, UR6, 0xd0, URZ ;  /* 0x000000d006067890 */ /* 0x000fe2000fffe0ff */
[----:B------:R-:W-:Y:S01]  /*3480*/  SHF.L.U32 R3, R11, 0x1f, RZ ;  /* 0x0000001f0b037819 */ /* 0x000fe200000006ff */
[----:B------:R-:W-:-:S03]  /*3490*/  UMOV UR5, 0x40 ;  /* 0x0000004000057882 */ /* 0x000fc60000000000 */
[----:B------:R-:W-:Y:S01]  /*34a0*/  UVIRTCOUNT.DEALLOC.SMPOOL 0x80 ;  /* 0x000000800000784c */ /* 0x000fe20000000000 */
[----:B--2---:R-:W-:Y:S02]  /*34b0*/  ULEA UR4, UR4, UR5, 0x18 ;  /* 0x0000000504047291 */ /* 0x004fe4000f8ec0ff */
[----:B------:R-:W-:-:S07]  /*34c0*/  ULEA UR5, UR18, UR6, 0x3 ;  /* 0x0000000612057291 */ /* 0x000fce000f8e18ff */
[----:B------:R2:W-:Y:S02]  /*34d0*/  @P0 STS.U8 [UR4+0x1c], R0 ;  /* 0x00001c00ff000988 */ /* 0x0005e40008000004 */
[----:B------:R-:W3:Y:S02]  /*34e0*/  SYNCS.PHASECHK.TRANS64.TRYWAIT P0, [UR5], R3 ;  /* 0x00000003ff0075a7 */ /* 0x000ee40008001105 */
[----:B--23--:R-:W-:Y:S05]  /*34f0*/  @!P0 BRA `(.L_x_61) ;  /* 0x0000008000348947 */ /* 0x00cfea0003800000 */
.L_x_146:
[----:B------:R-:W-:-:S04]  /*3500*/  UIADD3 UR7, UPT, UPT, UR18, 0x1, URZ ;  /* 0x0000000112077890 */ /* 0x000fc8000fffe0ff */
[----:B------:R-:W-:-:S04]  /*3510*/  UISETP.NE.AND UP0, UPT, UR7, 0x2, UPT ;  /* 0x000000020700788c */ /* 0x000fc8000bf05270 */
[----:B------:R-:W-:Y:S02]  /*3520*/  USEL UR5, URZ, 0x1, UP0 ;  /* 0x00000001ff057887 */ /* 0x000fe40008000000 */
[----:B------:R-:W-:-:S04]  /*3530*/  USEL UR7, UR7, URZ, UP0 ;  /* 0x000000ff07077287 */ /* 0x000fc80008000000 */
[----:B------:R-:W-:Y:S01]  /*3540*/  ULEA UR7, UR7, UR6, 0x3 ;  /* 0x0000000607077291 */ /* 0x000fe2000f8e18ff */
[----:B--2---:R-:W-:-:S04]  /*3550*/  LOP3.LUT R3, R11, UR5, RZ, 0x3c, !PT ;  /* 0x000000050b037c12 */ /* 0x004fc8000f8e3cff */
[----:B------:R-:W-:-:S04]  /*3560*/  SHF.L.U32 R3, R3, 0x1f, RZ ;  /* 0x0000001f03037819 */ /* 0x000fc800000006ff */
[----:B------:R-:W2:Y:S02]  /*3570*/  SYNCS.PHASECHK.TRANS64.TRYWAIT P0, [UR7], R3 ;  /* 0x00000003ff0075a7 */ /* 0x000ea40008001107 */
[----:B--2---:R-:W-:Y:S05]  /*3580*/  @!P0 BRA `(.L_x_62) ;  /* 0x0000008000288947 */ /* 0x004fea0003800000 */
.L_x_148:
[----:B------:R-:W-:Y:S01]  /*3590*/  NOP ;  /* 0x0000000000007918 */ /* 0x000fe20000000000 */
[----:B--2---:R-:W2:Y:S01]  /*35a0*/  LDS R0, [UR4+0x14] ;  /* 0x00001404ff007984 */ /* 0x004ea20008000800 */
[----:B------:R-:W-:Y:S01]  /*35b0*/  ULOP3.LUT UR6, UR19, 0xffff, URZ, 0xc0, !UPT ;  /* 0x0000ffff13067892 */ /* 0x000fe2000f8ec0ff */
[----:B-1----:R-:W-:Y:S01]  /*35c0*/  UMOV UR8, 0xffff ;  /* 0x0000ffff00087882 */ /* 0x002fe20000000000 */
[----:B------:R-:W-:Y:S02]  /*35d0*/  UMOV UR5, 0x1 ;  /* 0x0000000100057882 */ /* 0x000fe40000000000 */
[----:B------:R-:W-:-:S04]  /*35e0*/  USHF.R.U32.HI UR6, URZ, 0x5, UR6 ;  /* 0x00000005ff067899 */ /* 0x000fc80008011606 */
[----:B------:R-:W-:Y:S02]  /*35f0*/  USHF.L.U32 UR8, UR8, UR6, URZ ;  /* 0x0000000608087299 */ /* 0x000fe400080006ff */
[----:B------:R-:W-:-:S04]  /*3600*/  USHF.L.U32 UR5, UR5, UR6, URZ ;  /* 0x0000000605057299 */ /* 0x000fc800080006ff */
[----:B--2---:R-:W-:-:S04]  /*3610*/  LOP3.LUT R0, R0, UR8, RZ, 0xc0, !PT ;  /* 0x0000000800007c12 */ /* 0x004fc8000f8ec0ff */
[----:B------:R-:W-:-:S13]  /*3620*/  ISETP.NE.AND P0, PT, R0, UR8, PT ;  /* 0x0000000800007c0c */ /* 0x000fda000bf05270 */
[----:B------:R-:W-:Y:S05]  /*3630*/  @P0 BRA `(.L_x_63) ;  /* 0x0000000000580947 */ /* 0x000fea0003800000 */
[----:B------:R-:W1:Y:S02]  /*3640*/  LDS R0, [UR4+0x18] ;  /* 0x00001804ff007984 */ /* 0x000e640008000800 */
[----:B-1----:R-:W-:-:S04]  /*3650*/  LOP3.LUT R0, R0, UR5, RZ, 0xc0, !PT ;  /* 0x0000000500007c12 */ /* 0x002fc8000f8ec0ff */
[----:B------:R-:W-:-:S13]  /*3660*/  ISETP.NE.AND P0, PT, R0, UR5, PT ;  /* 0x0000000500007c0c */ /* 0x000fda000bf05270 */
[----:B------:R-:W-:Y:S05]  /*3670*/  @P0 BRA `(.L_x_64) ;  /* 0x00000000003c0947 */ /* 0x000fea0003800000 */
[----:B------:R-:W1:Y:S01]  /*3680*/  S2R R2, SR_LANEID ;  /* 0x0000000000027919 */ /* 0x000e620000000000 */
[----:B------:R-:W-:Y:S01]  /*3690*/  ULOP3.LUT UR8, URZ, UR8, URZ, 0x33, !UPT ;  /* 0x00000008ff087292 */ /* 0x000fe2000f8e33ff */
[----:B------:R-:W-:Y:S01]  /*36a0*/  LOP3.LUT R4, RZ, UR5, RZ, 0x33, !PT ;  /* 0x00000005ff047c12 */ /* 0x000fe2000f8e33ff */
[----:B------:R-:W-:Y:S02]  /*36b0*/  VOTEU.ANY UR7, UPT, PT ;  /* 0x0000000000077886 */ /* 0x000fe400038e0100 */
[----:B------:R-:W-:Y:S01]  /*36c0*/  UFLO.U32 UR7, UR7 ;  /* 0x00000007000772bd */ /* 0x000fe200080e0000 */
[----:B------:R-:W2:Y:S01]  /*36d0*/  REDUX UR5, R4 ;  /* 0x00000000040573c4 */ /* 0x000ea20000000000 */
[----:B------:R-:W-:-:S06]  /*36e0*/  IMAD.U32 R0, RZ, RZ, UR8 ;  /* 0x00000008ff007e24 */ /* 0x000fcc000f8e00ff */
[----:B------:R3:W-:Y:S01]  /*36f0*/  UTCATOMSWS.AND URZ, UR8 ;  /* 0x0000000800ff79e3 */ /* 0x0007e20008000000 */
[----:B------:R-:W4:Y:S01]  /*3700*/  REDUX UR6, R0 ;  /* 0x00000000000673c4 */ /* 0x000f220000000000 */
[----:B-1----:R-:W-:Y:S01]  /*3710*/  ISETP.EQ.U32.AND P0, PT, R2, UR7, PT ;  /* 0x0000000702007c0c */ /* 0x002fe2000bf02070 */
[----:B--2---:R-:W-:Y:S01]  /*3720*/  IMAD.U32 R2, RZ, RZ, UR5 ;  /* 0x00000005ff027e24 */ /* 0x004fe2000f8e00ff */
[----:B----4-:R-:W-:-:S11]  /*3730*/  MOV R3, UR6 ;  /* 0x0000000600037c02 */ /* 0x010fd60008000f00 */
[----:B------:R3:W-:Y:S04]  /*3740*/  @P0 ATOMS.AND RZ, [UR4+0x14], R3 ;  /* 0x00001403ffff098c */ /* 0x0007e8000a800004 */
[----:B------:R3:W-:Y:S01]  /*3750*/  @P0 ATOMS.AND RZ, [UR4+0x18], R2 ;  /* 0x00001802ffff098c */ /* 0x0007e2000a800004 */
[----:B------:R-:W-:Y:S05]  /*3760*/  BRA `(.L_x_65) ;  /* 0x0000000000147947 */ /* 0x000fea0003800000 */
.L_x_64:
[----:B------:R-:W-:Y:S02]  /*3770*/  MOV R2, 0x3790 ;  /* 0x0000379000027802 */ /* 0x000fe40000000f00 */
[----:B----45:R-:W-:Y:S05]  /*3780*/  CALL.REL.NOINC `($__internal_0_$__cuda_sm10x_tcgen05_guardrail_trap_col_being_dealloced_not_returned_by_alloc) ;  /* 0x00000084000c7944 */ /* 0x030fea0003c00000 */
[----:B------:R-:W-:Y:S05]  /*3790*/  BRA `(.L_x_65) ;  /* 0x0000000000087947 */ /* 0x000fea0003800000 */
.L_x_63:
[----:B------:R-:W-:Y:S02]  /*37a0*/  MOV R2, 0x37c0 ;  /* 0x000037c000027802 */ /* 0x000fe40000000f00 */
[----:B----45:R-:W-:Y:S05]  /*37b0*/  CALL.REL.NOINC `($__internal_2_$__cuda_sm10x_tcgen05_guardrail_trap_unallocated_columns_being_dealloced) ;  /* 0x0000008400187944 */ /* 0x030fea0003c00000 */
.L_x_65:
[----:B------:R-:W-:Y:S01]  /*37c0*/  NOP ;  /* 0x0000000000007918 */ /* 0x000fe20000000000 */
[----:B---3--:R-:W-:Y:S05]  /*37d0*/  EXIT ;  /* 0x000000000000794d */ /* 0x008fea0003800000 */
.L_x_49:
[----:B------:R-:W-:-:S09]  /*37e0*/  UISETP.NE.OR UP2, UPT, UR8, 0x3, !UP2 ;  /* 0x000000030800788c */ /* 0x000fd2000d745670 */
[----:B------:R-:W-:Y:S05]  /*37f0*/  BRA.U UP2, `(.L_x_66) ;  /* 0x0000001102147547 */ /* 0x000fea000b800000 */
[----:B------:R-:W1:Y:S01]  /*3800*/  LDC R0, c[0x0][0xb30] ;  /* 0x0002cc00ff007b82 */ /* 0x000e620000000800 */
[----:B------:R-:W2:Y:S01]  /*3810*/  LDCU.64 UR8, c[0x0][0x888] ;  /* 0x00011100ff0877ac */ /* 0x000ea20008000a00 */
[----:B------:R-:W-:Y:S02]  /*3820*/  HFMA2 R29, -RZ, RZ, 0, 0 ;  /* 0x00000000ff1d7431 */ /* 0x000fe400000001ff */
[----:B------:R-:W-:Y:S01]  /*3830*/  IMAD.MOV.U32 R31, RZ, RZ, 0x1 ;  /* 0x00000001ff1f7424 */ /* 0x000fe200078e00ff */
[----:B------:R-:W-:Y:S01]  /*3840*/  MOV R23, 0x2000 ;  /* 0x0000200000177802 */ /* 0x000fe20000000f00 */
[----:B------:R-:W4:Y:S01]  /*3850*/  LDCU.64 UR4, c[0x0][0x890] ;  /* 0x00011200ff0477ac */ /* 0x000f220008000a00 */
[----:B------:R-:W-:Y:S01]  /*3860*/  IMAD.MOV.U32 R30, RZ, RZ, RZ ;  /* 0x000000ffff1e7224 */ /* 0x000fe200078e00ff */
[----:B------:R-:W3:Y:S01]  /*3870*/  LDC R19, c[0x0][0x370] ;  /* 0x0000dc00ff137b82 */ /* 0x000ee20000000800 */
[----:B------:R-:W-:Y:S01]  /*3880*/  UMOV UR7, 0x400 ;  /* 0x0000040000077882 */ /* 0x000fe20000000000 */
[----:B------:R-:W-:-:S02]  /*3890*/  UPLOP3.LUT UP1, UPT, UPT, UPT, UPT, 0x40, 0x4 ;  /* 0x000000000004789c */ /* 0x000fc40003f2e870 */
[----:B------:R-:W-:-:S04]  /*38a0*/  ULEA UR7, UR37, UR7, 0x18 ;  /* 0x0000000725077291 */ /* 0x000fc8000f8ec0ff */
[----:B------:R-:W3:Y:S01]  /*38b0*/  LDC R2, c[0x0][0xb0c] ;  /* 0x0002c300ff027b82 */ /* 0x000ee20000000800 */
[----:B------:R-:W-:Y:S02]  /*38c0*/  UIADD3 UR13, UPT, UPT, UR7, 0x68, URZ ;  /* 0x00000068070d7890 */ /* 0x000fe4000fffe0ff */
[----:B--2---:R-:W-:Y:S02]  /*38d0*/  UISETP.NE.U32.AND UP2, UPT, UR8, URZ, UPT ;  /* 0x000000ff0800728c */ /* 0x004fe4000bf45070 */
[----:B------:R-:W-:Y:S02]  /*38e0*/  UIADD3 UR33, UPT, UPT, UR7, 0x50, URZ ;  /* 0x0000005007217890 */ /* 0x000fe4000fffe0ff */
[----:B----4-:R-:W-:Y:S01]  /*38f0*/  UISETP.NE.U32.AND UP3, UPT, UR4, URZ, UPT ;  /* 0x000000ff0400728c */ /* 0x010fe2000bf65070 */
[----:B------:R-:W2:Y:S01]  /*3900*/  LDC R18, c[0x0][0xb20] ;  /* 0x0002c800ff127b82 */ /* 0x000ea20000000800 */
[----:B-1----:R-:W-:Y:S01]  /*3910*/  ISETP.NE.AND P1, PT, R0, 0x1, PT ;  /* 0x000000010000780c */ /* 0x002fe20003f25270 */
[----:B------:R-:W-:-:S02]  /*3920*/  UISETP.NE.AND.EX UP2, UPT, UR9, URZ, UPT, UP2 ;  /* 0x000000ff0900728c */ /* 0x000fc4000bf45320 */
[----:B------:R-:W-:Y:S02]  /*3930*/  UIADD3 UR25, UPT, UPT, UR7, 0x58, URZ ;  /* 0x0000005807197890 */ /* 0x000fe4000fffe0ff */
[----:B------:R-:W-:Y:S02]  /*3940*/  UIADD3 UR17, UPT, UPT, UR7, 0x60, URZ ;  /* 0x0000006007117890 */ /* 0x000fe4000fffe0ff */
[----:B------:R-:W1:Y:S01]  /*3950*/  LDC.64 R32, c[0x0][0x348] ;  /* 0x0000d200ff207b82 */ /* 0x000e620000000a00 */
[----:B------:R-:W-:Y:S02]  /*3960*/  UPRMT UR13, UR37, 0x654, UR13 ;  /* 0x00000654250d7896 */ /* 0x000fe4000800000d */
[----:B------:R-:W-:-:S05]  /*3970*/  UISETP.NE.AND.EX UP3, UPT, UR5, URZ, UPT, UP3 ;  /* 0x000000ff0500728c */ /* 0x000fca000bf65330 */
[----:B------:R-:W4:Y:S08]  /*3980*/  LDC.64 R16, c[0x0][0xb10] ;  /* 0x0002c400ff107b82 */ /* 0x000f300000000a00 */
[----:B------:R-:W1:Y:S08]  /*3990*/  LDC.64 R6, c[0x0][0xb18] ;  /* 0x0002c600ff067b82 */ /* 0x000e700000000a00 */
[----:B------:R-:W1:Y:S08]  /*39a0*/  LDC.64 R4, c[0x0][0xb28] ;  /* 0x0002ca00ff047b82 */ /* 0x000e700000000a00 */
[----:B--23--:R-:W1:Y:S02]  /*39b0*/  LDC R22, c[0x0][0x374] ;  /* 0x0000dd00ff167b82 */ /* 0x00ce640000000800 */
.L_x_77:
[C---:B------:R-:W-:Y:S02]  /*39c0*/  LEA R0, R30.reuse, UR7, 0x3 ;  /* 0x000000071e007c11 */ /* 0x040fe4000f8e18ff */
[----:B------:R-:W-:Y:S02]  /*39d0*/  SHF.L.U32 R3, R29, 0x1f, RZ ;  /* 0x0000001f1d037819 */ /* 0x000fe400000006ff */
[----:B------:R-:W-:Y:S02]  /*39e0*/  LEA R24, R30, UR7, 0x4 ;  /* 0x000000071e187c11 */ /* 0x000fe4000f8e20ff */
[----:B--2---:R-:W2:Y:S02]  /*39f0*/  SYNCS.PHASECHK.TRANS64.TRYWAIT P0, [R0+URZ+0xa0], R3 ;  /* 0x0000a003000075a7 */ /* 0x004ea400080011ff */
[----:B--2---:R-:W-:Y:S05]  /*3a00*/  @!P0 BRA `(.L_x_67) ;  /* 0x0000007c00208947 */ /* 0x004fea0003800000 */
.L_x_149:
[----:B------:R-:W-:Y:S01]  /*3a10*/  ISETP.GE.AND P0, PT, R72, 0x1, PT ;  /* 0x000000014800780c */ /* 0x000fe20003f06270 */
[----:B------:R-:W3:Y:S01]  /*3a20*/  LDS.128 R24, [R24+0x110] ;  /* 0x0001100018187984 */ /* 0x000ee20000000c00 */
[----:B--2---:R-:W-:Y:S01]  /*3a30*/  VIADD R0, R0, 0xb0 ;  /* 0x000000b000007836 */ /* 0x004fe20000000000 */
[----:B------:R-:W-:Y:S01]  /*3a40*/  @!PT LDS RZ, [RZ] ;  /* 0x00000000fffff984 */ /* 0x000fe20000000800 */
[----:B------:R-:W-:Y:S01]  /*3a50*/  @!PT LDS RZ, [RZ] ;  /* 0x00000000fffff984 */ /* 0x000fe20000000800 */
[----:B------:R-:W-:Y:S01]  /*3a60*/  @!PT LDS RZ, [RZ] ;  /* 0x00000000fffff984 */ /* 0x000fe20000000800 */
[----:B------:R-:W-:Y:S01]  /*3a70*/  @!PT LDS RZ, [RZ] ;  /* 0x00000000fffff984 */ /* 0x000fe20000000800 */
[----:B------:R2:W-:Y:S06]  /*3a80*/  MEMBAR.ALL.CTA ;  /* 0x0000000000007992 */ /* 0x0005ec0000008000 */
[----:B--2---:R-:W2:Y:S01]  /*3a90*/  FENCE.VIEW.ASYNC.S ;  /* 0x00000000000073c6 */ /* 0x004ea20000000000 */
[----:B------:R-:W-:Y:S04]  /*3aa0*/  PRMT R0, RZ, 0x654, R0 ;  /* 0x00000654ff007816 */ /* 0x000fe80000000000 */
[----:B--2---:R2:W-:Y:S01]  /*3ab0*/  SYNCS.ARRIVE.TRANS64.RED.A1T0 RZ, [R0+URZ], RZ ;  /* 0x000000ff00ff79a7 */ /* 0x0045e200081004ff */
[----:B---3--:R-:W-:Y:S11]  /*3ac0*/  LOP3.LUT P3, RZ, R26, 0x1, RZ, 0xc0, !PT ;  /* 0x000000011aff7812 */ /* 0x008ff6000786c0ff */
[----:B------:R-:W-:Y:S02]  /*3ad0*/  @!UPT UIADD3 URZ, UPT, UPT, URZ, URZ, URZ ;  /* 0x000000fffffff290 */ /* 0x000fe4000fffe0ff */
[----:B------:R-:W-:Y:S02]  /*3ae0*/  @P3 MOV R13, R24 ;  /* 0x00000018000d3202 */ /* 0x000fe40000000f00 */
[----:B------:R-:W-:Y:S01]  /*3af0*/  @P3 LOP3.LUT R8, R25, 0xffff, RZ, 0xc0, !PT ;  /* 0x0000ffff19083812 */ /* 0x000fe200078ec0ff */
[----:B--2---:R-:W-:Y:S06]  /*3b00*/  @!P0 BRA `(.L_x_68) ;  /* 0x0000000000a48947 */ /* 0x004fec0003800000 */
[----:B-1----:R-:W-:Y:S01]  /*3b10*/  IMAD.HI.U32 R35, R22, R7, RZ ;  /* 0x0000000716237227 */ /* 0x002fe200078e00ff */
[----:B------:R-:W-:Y:S02]  /*3b20*/  ISETP.NE.AND P0, PT, R6, 0x1, PT ;  /* 0x000000010600780c */ /* 0x000fe40003f05270 */
[----:B------:R-:W-:Y:S01]  /*3b30*/  ISETP.NE.AND P2, PT, R72, 0x1, PT ;  /* 0x000000014800780c */ /* 0x000fe20003f45270 */
[----:B----4-:R-:W-:Y:S01]  /*3b40*/  IMAD.HI.U32 R34, R19, R16, RZ ;  /* 0x0000001013227227 */ /* 0x010fe200078e00ff */
[----:B------:R-:W-:Y:S02]  /*3b50*/  SHF.R.U32.HI R35, RZ, R18, R35 ;  /* 0x00000012ff237219 */ /* 0x000fe40000011623 */
[----:B------:R-:W-:Y:S01]  /*3b60*/  ISETP.NE.AND P4, PT, R2, 0x1, PT ;  /* 0x000000010200780c */ /* 0x000fe20003f85270 */
[----:B------:R-:W-:Y:S01]  /*3b70*/  IMAD.HI.U32 R36, R13, R16, RZ ;  /* 0x000000100d247227 */ /* 0x000fe200078e00ff */
[----:B------:R-:W-:Y:S02]  /*3b80*/  SHF.R.U32.HI R34, RZ, R17, R34 ;  /* 0x00000011ff227219 */ /* 0x000fe40000011622 */
[----:B------:R-:W-:Y:S01]  /*3b90*/  SEL R3, R22, R35, !P0 ;  /* 0x0000002316037207 */ /* 0x000fe20004000000 */
[C---:B------:R-:W-:Y:S01]  /*3ba0*/  IMAD.HI.U32 R35, R8.reuse, R7, RZ ;  /* 0x0000000708237227 */ /* 0x040fe200078e00ff */
[----:B------:R-:W-:Y:S02]  /*3bb0*/  SEL R11, R19, R34, !P4 ;  /* 0x00000022130b7207 */ /* 0x000fe40006000000 */
[----:B------:R-:W-:Y:S01]  /*3bc0*/  SHF.R.U32.HI R36, RZ, R17, R36 ;  /* 0x00000011ff247219 */ /* 0x000fe20000011624 */
[----:B------:R-:W-:Y:S01]  /*3bd0*/  IMAD.HI.U32 R38, R3, R4, RZ ;  /* 0x0000000403267227 */ /* 0x000fe200078e00ff */
[----:B------:R-:W-:Y:S03]  /*3be0*/  SHF.R.U32.HI R35, RZ, R18, R35 ;  /* 0x00000012ff237219 */ /* 0x000fe60000011623 */
[----:B------:R-:W-:Y:S01]  /*3bf0*/  IMAD.HI.U32 R34, R11, R4, RZ ;  /* 0x000000040b227227 */ /* 0x000fe200078e00ff */
[----:B------:R-:W-:Y:S02]  /*3c00*/  @P2 SHF.R.U32.HI R3, RZ, R5, R38 ;  /* 0x00000005ff032219 */ /* 0x000fe40000011626 */
[----:B------:R-:W-:Y:S02]  /*3c10*/  SEL R9, R8, R35, !P0 ;  /* 0x0000002308097207 */ /* 0x000fe40004000000 */
[----:B------:R-:W-:Y:S01]  /*3c20*/  @P2 SHF.R.U32.HI R11, RZ, R5, R34 ;  /* 0x00000005ff0b2219 */ /* 0x000fe20000011622 */
[C---:B------:R-:W-:Y:S01]  /*3c30*/  IMAD R10, R72.reuse, R3, RZ ;  /* 0x00000003480a7224 */ /* 0x040fe200078e02ff */
[----:B------:R-:W-:Y:S01]  /*3c40*/  SEL R3, R13, R36, !P4 ;  /* 0x000000240d037207 */ /* 0x000fe20006000000 */
[C---:B------:R-:W-:Y:S03]  /*3c50*/  IMAD.HI.U32 R14, R9.reuse, R4, RZ ;  /* 0x00000004090e7227 */ /* 0x040fe600078e00ff */
[----:B------:R-:W-:Y:S01]  /*3c60*/  ISETP.GE.AND P0, PT, R9, R10, PT ;  /* 0x0000000a0900720c */ /* 0x000fe20003f06270 */
[C---:B------:R-:W-:Y:S01]  /*3c70*/  IMAD R12, R72.reuse, R11, RZ ;  /* 0x0000000b480c7224 */ /* 0x040fe200078e02ff */
[-C--:B------:R-:W-:Y:S04]  /*3c80*/  SHF.R.U32.HI R14, RZ, R5.reuse, R14 ;  /* 0x00000005ff0e7219 */ /* 0x080fe8000001160e */
[----:B------:R-:W-:Y:S02]  /*3c90*/  ISETP.GE.OR P0, PT, R3, R12, P0 ;  /* 0x0000000c0300720c */ /* 0x000fe40000706670 */
[----:B------:R-:W-:Y:S05]  /*3ca0*/  SEL R15, R9, R14, !P2 ;  /* 0x0000000e090f7207 */ /* 0x000fea0005000000 */
[----:B------:R-:W-:Y:S04]  /*3cb0*/  IMAD.MOV R14, RZ, RZ, -R15 ;  /* 0x000000ffff0e7224 */ /* 0x000fe800078e0a0f */
[----:B------:R-:W-:Y:S02]  /*3cc0*/  IMAD R14, R72, R14, R9 ;  /* 0x0000000e480e7224 */ /* 0x000fe400078e0209 */
[C---:B------:R-:W-:Y:S05]  /*3cd0*/  @!P0 IMAD.HI.U32 R10, R3.reuse, R4, RZ ;  /* 0x00000004030a8227 */ /* 0x040fea00078e00ff */
[----:B------:R-:W-:Y:S04]  /*3ce0*/  @!P0 SHF.R.U32.HI R10, RZ, R5, R10 ;  /* 0x00000005ff0a8219 */ /* 0x000fe8000001160a */
[----:B------:R-:W-:Y:S01]  /*3cf0*/  @!P0 SEL R0, R3, R10, !P2 ;  /* 0x0000000a03008207 */ /* 0x000fe20005000000 */
[----:B------:R-:W-:Y:S03]  /*3d00*/  IMAD.MOV R10, RZ, RZ, -R3 ;  /* 0x000000ffff0a7224 */ /* 0x000fe600078e0a03 */
[----:B------:R-:W-:Y:S01]  /*3d10*/  @!P0 IADD3 R15, PT, PT, R15, -R0, RZ ;  /* 0x800000000f0f8210 */ /* 0x000fe20007ffe0ff */
[----:B------:R-:W-:Y:S01]  /*3d20*/  @!P0 IMAD R0, R11, R14, R0 ;  /* 0x0000000e0b008224 */ /* 0x000fe200078e0200 */
[----:B------:R-:W-:Y:S01]  /*3d30*/  IADD3 R11, PT, PT, -R9, RZ, RZ ;  /* 0x000000ff090b7210 */ /* 0x000fe20007ffe1ff */
[----:B------:R-:W-:Y:S02]  /*3d40*/  IMAD R13, R2, R10, R13 ;  /* 0x0000000a020d7224 */ /* 0x000fe400078e020d */
[----:B------:R-:W-:Y:S02]  /*3d50*/  @!P0 IMAD R9, R15, R72, R3 ;  /* 0x000000480f098224 */ /* 0x000fe400078e0203 */
[----:B------:R-:W-:Y:S02]  /*3d60*/  @!P0 IMAD.MOV.U32 R3, RZ, RZ, R0 ;  /* 0x000000ffff038224 */ /* 0x000fe400078e0000 */
[----:B------:R-:W-:Y:S02]  /*3d70*/  IMAD R8, R6, R11, R8 ;  /* 0x0000000b06087224 */ /* 0x000fe400078e0208 */
[----:B------:R-:W-:Y:S02]  /*3d80*/  IMAD R13, R3, R2, R13 ;  /* 0x00000002030d7224 */ /* 0x000fe400078e020d */
[----:B------:R-:W-:Y:S02]  /*3d90*/  IMAD R8, R9, R6, R8 ;  /* 0x0000000609087224 */ /* 0x000fe400078e0208 */
.L_x_68:
[----:B------:R-:W-:Y:S05]  /*3da0*/  BRA.U UP1, `(.L_x_69) ;  /* 0x0000000101107547 */ /* 0x000fea000b800000 */
[----:B------:R-:W-:Y:S04]  /*3db0*/  MOV R0, UR6 ;  /* 0x0000000600007c02 */ /* 0x000fe80008000f00 */
[----:B------:R-:W-:Y:S04]  /*3dc0*/  SHF.L.U32 R3, R0, 0x1f, RZ ;  /* 0x0000001f00037819 */ /* 0x000fe800000006ff */
[----:B------:R-:W2:Y:S02]  /*3dd0*/  SYNCS.PHASECHK.TRANS64.TRYWAIT P0, [UR7+0x98], R3 ;  /* 0x00009803ff0075a7 */ /* 0x000ea40008001107 */
[----:B--2---:R-:W-:Y:S05]  /*3de0*/  @!P0 BRA `(.L_x_70) ;  /* 0x00000078003c8947 */ /* 0x004fea0003800000 */
.L_x_69:
[----:B------:R-:W-:Y:S02]  /*3df0*/  R2UR UR35, R21 ;  /* 0x00000000152372ca */ /* 0x000fe400000e0000 */
[----:B------:R-:W-:Y:S02]  /*3e00*/  R2UR UR34, R20 ;  /* 0x00000000142272ca */ /* 0x000fe400000e0000 */
[----:B------:R-:W-:Y:S02]  /*3e10*/  ISETP.NE.U32.AND P2, PT, RZ, UR4, PT ;  /* 0x00000004ff007c0c */ /* 0x000fe4000bf45070 */
[----:B------:R-:W-:Y:S02]  /*3e20*/  SHF.L.U32 R12, R31, 0x1f, RZ ;  /* 0x0000001f1f0c7819 */ /* 0x000fe400000006ff */
[----:B------:R-:W-:Y:S05]  /*3e30*/  ISETP.NE.AND.EX P2, PT, RZ, UR5, PT, P2 ;  /* 0x00000005ff007c0c */ /* 0x000fea000bf45320 */
[----:B------:R-:W-:Y:S02]  /*3e40*/  USHF.L.U32 UR35, UR35, 0x7, URZ ;  /* 0x0000000723237899 */ /* 0x000fe400080006ff */
[----:B------:R-:W-:Y:S01]  /*3e50*/  USHF.L.U32 UR34, UR34, 0x8, URZ ;  /* 0x0000000822227899 */ /* 0x000fe200080006ff */
[----:B------:R-:W-:Y:S11]  /*3e60*/  BRA.U !UP3, `(.L_x_71) ;  /* 0x000000010b347547 */ /* 0x000ff6000b800000 */
[----:B------:R-:W-:Y:S01]  /*3e70*/  UPLOP3.LUT UP0, UPT, UPT, UPT, UP2, 0x80, 0x8 ;  /* 0x000000000008789c */ /* 0x000fe20003f0f020 */
[----:B--2---:R-:W-:Y:S02]  /*3e80*/  HFMA2 R0, -RZ, RZ, 0, 5.9604644775390625e-08 ;  /* 0x00000001ff007431 */ /* 0x004fe400000001ff */
[----:B------:R-:W-:Y:S03]  /*3e90*/  IMAD.MOV.U32 R151, RZ, RZ, 0x1 ;  /* 0x00000001ff977424 */ /* 0x000fe600078e00ff */
[----:B------:R-:W-:Y:S05]  /*3ea0*/  PLOP3.LUT P0, PT, PT, PT, UP0, 0x80, 0x8 ;  /* 0x000000000008781c */ /* 0x000fea0003f0f008 */
[----:B------:R-:W2:Y:S01]  /*3eb0*/  @UP0 LDCU.64 UR10, c[0x0][0x888] ;  /* 0x00011100ff0a07ac */ /* 0x000ea20008000a00 */
[----:B------:R-:W-:Y:S07]  /*3ec0*/  @UP0 UIMAD UR8, UR36, UR4, URZ ;  /* 0x00000004240802a4 */ /* 0x000fee000f8e02ff */
[----:B------:R-:W-:Y:S01]  /*3ed0*/  @!P0 PRMT R151, R0, 0x7610, R151 ;  /* 0x0000761000978816 */ /* 0x000fe20000000097 */
[----:B--2---:R-:W-:Y:S03]  /*3ee0*/  @UP0 UIMAD.WIDE UR10, UR8, 0x4, UR10 ;  /* 0x00000004080a08a5 */ /* 0x004fe6000f8e020a */
[----:B------:R-:W2:Y:S03]  /*3ef0*/  @!UP0 LDCU UR8, c[0x0][0x880] ;  /* 0x00011000ff0887ac */ /* 0x000ea60008000800 */
[----:B------:R-:W-:Y:S01]  /*3f00*/  IMAD.U32 R10, RZ, RZ, UR10 ;  /* 0x0000000aff0a7e24 */ /* 0x000fe2000f8e00ff */
[----:B------:R-:W-:Y:S05]  /*3f10*/  MOV R11, UR11 ;  /* 0x0000000b000b7c02 */ /* 0x000fea0008000f00 */
[----:B-----5:R3:W5:Y:S02]  /*3f20*/  @P0 LDG.E R82, desc[UR46][R10.64] ;  /* 0x0000002e0a520981 */ /* 0x020764000c1e1900 */
[----:B--23--:R-:W-:Y:S07]  /*3f30*/  @!P0 IMAD.U32 R82, RZ, RZ, UR8 ;  /* 0x00000008ff528e24 */ /* 0x00cfee000f8e00ff */
.L_x_71:
[----:B-----5:R-:W-:Y:S01]  /*3f40*/  @!P2 ISETP.EQ.AND P0, PT, R82, RZ, PT ;  /* 0x000000ff5200a20c */ /* 0x020fe20003f02270 */
[----:B------:R-:W-:Y:S01]  /*3f50*/  @!UPT UIADD3 URZ, UPT, UPT, URZ, URZ, URZ ;  /* 0x000000fffffff290 */ /* 0x000fe2000fffe0ff */
[----:B------:R-:W-:Y:S11]  /*3f60*/  @!P2 BRA `(.L_x_72) ;  /* 0x000000000014a947 */ /* 0x000ff60003800000 */
[----:B------:R-:W-:Y:S02]  /*3f70*/  LOP3.LUT P2, RZ, R151, 0xff, RZ, 0xc0, !PT ;  /* 0x000000ff97ff7812 */ /* 0x000fe4000784c0ff */
[----:B------:R-:W-:Y:S04]  /*3f80*/  PLOP3.LUT P0, PT, PT, PT, UP0, 0x80, 0x8 ;  /* 0x000000000008781c */ /* 0x000fe80003f0f008 */
[----:B------:R-:W-:Y:S07]  /*3f90*/  PLOP3.LUT P0, PT, P0, PT, PT, 0x8, 0x80 ;  /* 0x000000000080781c */ /* 0x000fee000070e170 */
[----:B------:R-:W-:Y:S11]  /*3fa0*/  @P2 ISETP.EQ.AND P0, PT, R82, RZ, PT ;  /* 0x000000ff5200220c */ /* 0x000ff60003f02270 */
[----:B------:R-:W-:Y:S02]  /*3fb0*/  @!UPT UIADD3 URZ, UPT, UPT, URZ, URZ, URZ ;  /* 0x000000fffffff290 */ /* 0x000fe4000fffe0ff */
.L_x_72:
[----:B------:R-:W3:Y:S01]  /*3fc0*/  SYNCS.PHASECHK.TRANS64.TRYWAIT P2, [UR7+0x70], R12 ;  /* 0x0000700cff0075a7 */ /* 0x000ee20008041107 */
[----:B------:R-:W-:Y:S04]  /*3fd0*/  ELECT P4, URZ, PT ;  /* 0x0000000000ff782f */ /* 0x000fe80003880000 */
[----:B------:R-:W-:Y:S11]  /*3fe0*/  PLOP3.LUT P4, PT, P0, P4, PT, 0xf2, 0x2f ;  /* 0x00000000002f781c */ /* 0x000ff60000789e72 */
[----:B------:R-:W-:Y:S02]  /*3ff0*/  @!UPT UIADD3 URZ, UPT, UPT, URZ, URZ, URZ ;  /* 0x000000fffffff290 */ /* 0x000fe4000fffe0ff */
[----:B-1----:R-:W-:Y:S05]  /*4000*/  @!P4 IADD3 R9, P0, PT, R32, 0x580, RZ ;  /* 0x000005802009c810 */ /* 0x002fea0007f1e0ff */
[----:B--2---:R-:W-:Y:S01]  /*4010*/  @!P4 IMAD.X R0, RZ, RZ, R33, P0 ;  /* 0x000000ffff00c224 */ /* 0x004fe200000e0621 */
[----:B---3--:R-:W-:Y:S07]  /*4020*/  @!P2 BRA `(.L_x_73) ;  /* 0x0000007400c4a947 */ /* 0x008fee0003800000 */
.L_x_152:
[----:B------:R-:W-:Y:S01]  /*4030*/  @!P4 R2UR UR8, R0 ;  /* 0x000000000008c2ca */ /* 0x000fe200000e0000 */
[----:B------:R-:W-:Y:S01]  /*4040*/  VOTEU.ALL UP1, P4 ;  /* 0x0000000000ff7886 */ /* 0x000fe20002020000 */
[----:B------:R-:W-:Y:S01]  /*4050*/  @!P4 R2UR UR9, R9 ;  /* 0x000000000909c2ca */ /* 0x000fe200000e0000 */
[----:B------:R-:W-:Y:S01]  /*4060*/  @!P4 IMAD.MOV.U32 R0, RZ, RZ, 0x2000 ;  /* 0x00002000ff00c424 */ /* 0x000fe200078e00ff */
[----:B------:R-:W-:Y:S01]  /*4070*/  UMOV UR10, 0x0 ;  /* 0x00000000000a7882 */ /* 0x000fe20000000000 */
[----:B------:R-:W-:Y:S01]  /*4080*/  UMOV UR11, 0x10000000 ;  /* 0x10000000000b7882 */ /* 0x000fe20000000000 */
[----:B------:R-:W-:Y:S01]  /*4090*/  @!UP1 UIADD3 UR32, UPT, UPT, UR7, 0x200, URZ ;  /* 0x0000020007209890 */ /* 0x000fe2000fffe0ff */
[----:B------:R-:W-:Y:S01]  /*40a0*/  @!P4 IADD3 R9, P0, PT, R32, 0x580, RZ ;  /* 0x000005802009c810 */ /* 0x000fe20007f1e0ff */
[----:B------:R-:W-:Y:S05]  /*40b0*/  VOTEU.ALL UP1, P4 ;  /* 0x0000000000ff7886 */ /* 0x000fea0002020000 */
[----:B------:R-:W-:Y:S01]  /*40c0*/  IMAD.U32 R11, RZ, RZ, UR8 ;  /* 0x00000008ff0b7e24 */ /* 0x000fe2000f8e00ff */
[----:B------:R-:W-:Y:S01]  /*40d0*/  UPRMT UR8, UR37, 0x654, UR33 ;  /* 0x0000065425087896 */ /* 0x000fe20008000021 */
[----:B------:R-:W-:Y:S03]  /*40e0*/  IMAD.U32 R10, RZ, RZ, UR9 ;  /* 0x00000009ff0a7e24 */ /* 0x000fe6000f8e00ff */
[----:B------:R-:W-:Y:S02]  /*40f0*/  @!P4 R2UR UR15, R11 ;  /* 0x000000000b0fc2ca */ /* 0x000fe400000e0000 */
[----:B------:R-:W-:Y:S11]  /*4100*/  @!P4 R2UR UR14, R10 ;  /* 0x000000000a0ec2ca */ /* 0x000ff600000e0000 */
[----:B------:R-:W-:Y:S02]  /*4110*/  @!UPT UIADD3 URZ, UPT, UPT, URZ, URZ, URZ ;  /* 0x000000fffffff290 */ /* 0x000fe4000fffe0ff */
[----:B------:R2:W-:Y:S01]  /*4120*/  @!UP1 UTMALDG.3D [UR32], [UR14], desc[UR10] ;  /* 0x00000a200e0095b4 */ /* 0x0005e20008011000 */
[----:B------:R3:W-:Y:S01]  /*4130*/  @!P4 SYNCS.ARRIVE.TRANS64.RED.A0TR RZ, [UR7+0x50], R0 ;  /* 0x00005000ffffc9a7 */ /* 0x0007e20008300407 */
[----:B------:R-:W-:Y:S01]  /*4140*/  SYNCS.ARRIVE.TRANS64.RED.A1T0 RZ, [UR8], RZ ;  /* 0x000000ffffff79a7 */ /* 0x000fe20008100408 */
[----:B---3--:R-:W-:Y:S01]  /*4150*/  @!P4 IMAD.X R0, RZ, RZ, R33, P0 ;  /* 0x000000ffff00c224 */ /* 0x008fe200000e0621 */
[----:B------:R-:W3:Y:S02]  /*4160*/  SYNCS.PHASECHK.TRANS64.TRYWAIT P2, [UR7+0x78], R12 ;  /* 0x0000780cff0075a7 */ /* 0x000ee40008041107 */
[----:B--23--:R-:W-:Y:S05]  /*4170*/  @!P2 BRA `(.L_x_74) ;  /* 0x000000740088a947 */ /* 0x00cfea0003800000 */
.L_x_154:
        /* <DEDUP_REMOVED lines=8> */
[----:B------:R-:W-:Y:S01]  /*4200*/  @!UP1 UIADD3 UR24, UPT, UPT, UR7, 0x2200, URZ ;  /* 0x0000220007189890 */ /* 0x000fe2000fffe0ff */
[----:B------:R-:W-:Y:S01]  /*4210*/  VOTEU.ALL UP1, P4 ;  /* 0x0000000000ff7886 */ /* 0x000fe20002020000 */
[----:B------:R-:W-:Y:S01]  /*4220*/  UMOV UR27, UR35 ;  /* 0x00000023001b7c82 */ /* 0x000fe20008000000 */
[----:B------:R-:W-:Y:S02]  /*4230*/  UMOV UR28, UR36 ;  /* 0x00000024001c7c82 */ /* 0x000fe40008000000 */
[----:B------:R-:W-:Y:S01]  /*4240*/  IMAD.U32 R11, RZ, RZ, UR8 ;  /* 0x00000008ff0b7e24 */ /* 0x000fe2000f8e00ff */
[----:B------:R-:W-:Y:S01]  /*4250*/  UPRMT UR8, UR37, 0x654, UR25 ;  /* 0x0000065425087896 */ /* 0x000fe20008000019 */
[----:B------:R-:W-:Y:S02]  /*4260*/  IMAD.U32 R10, RZ, RZ, UR9 ;  /* 0x00000009ff0a7e24 */ /* 0x000fe4000f8e00ff */
[----:B------:R-:W-:Y:S01]  /*4270*/  @!P4 IMAD.X R20, RZ, RZ, R33, P0 ;  /* 0x000000ffff14c224 */ /* 0x000fe200000e0621 */
[----:B------:R-:W-:Y:S02]  /*4280*/  @!P4 R2UR UR15, R11 ;  /* 0x000000000b0fc2ca */ /* 0x000fe400000e0000 */
[----:B------:R-:W-:Y:S11]  /*4290*/  @!P4 R2UR UR14, R10 ;  /* 0x000000000a0ec2ca */ /* 0x000ff600000e0000 */
[----:B------:R-:W-:Y:S02]  /*42a0*/  @!UPT UIADD3 URZ, UPT, UPT, URZ, URZ, URZ ;  /* 0x000000fffffff290 */ /* 0x000fe4000fffe0ff */
[----:B------:R2:W-:Y:S01]  /*42b0*/  @!UP1 UTMALDG.3D [UR24], [UR14], desc[UR10] ;  /* 0x00000a180e0095b4 */ /* 0x0005e20008011000 */
[----:B------:R2:W-:Y:S01]  /*42c0*/  @!P4 SYNCS.ARRIVE.TRANS64.RED.A0TR RZ, [UR7+0x58], R0 ;  /* 0x00005800ffffc9a7 */ /* 0x0005e20008300407 */
[----:B------:R-:W-:Y:S01]  /*42d0*/  SYNCS.ARRIVE.TRANS64.RED.A1T0 RZ, [UR8], RZ ;  /* 0x000000ffffff79a7 */ /* 0x000fe20008100408 */
[----:B------:R-:W3:Y:S02]  /*42e0*/  SYNCS.PHASECHK.TRANS64.TRYWAIT P2, [UR7+0x80], R12 ;  /* 0x0000800cff0075a7 */ /* 0x000ee40008041107 */
[----:B--23--:R-:W-:Y:S05]  /*42f0*/  @!P2 BRA `(.L_x_75) ;  /* 0x000000740040a947 */ /* 0x00cfea0003800000 */
.L_x_156:
[----:B------:R-:W2:Y:S01]  /*4300*/  LDC.64 R14, c[0x0][0xb10] ;  /* 0x0002c400ff0e7b82 */ /* 0x000ea20000000a00 */
[----:B------:R-:W-:Y:S01]  /*4310*/  @!P4 R2UR UR8, R20 ;  /* 0x000000001408c2ca */ /* 0x000fe200000e0000 */
[----:B------:R-:W-:Y:S01]  /*4320*/  VOTEU.ALL UP1, P4 ;  /* 0x0000000000ff7886 */ /* 0x000fe20002020000 */
[----:B------:R-:W-:Y:S01]  /*4330*/  @!P4 R2UR UR9, R21 ;  /* 0x000000001509c2ca */ /* 0x000fe200000e0000 */
[----:B------:R-:W-:Y:S01]  /*4340*/  UMOV UR10, 0x0 ;  /* 0x00000000000a7882 */ /* 0x000fe20000000000 */
[----:B------:R-:W-:Y:S03]  /*4350*/  UMOV UR11, 0x10000000 ;  /* 0x10000000000b7882 */ /* 0x000fe60000000000 */
[----:B------:R-:W3:Y:S01]  /*4360*/  LDC.64 R10, c[0x0][0xb18] ;  /* 0x0002c600ff0a7b82 */ /* 0x000ee20000000a00 */
[----:B------:R-:W-:Y:S01]  /*4370*/  @!UP1 UIADD3 UR18, UPT, UPT, UR34, 0x80, URZ ;  /* 0x0000008022129890 */ /* 0x000fe2000fffe0ff */
[----:B------:R-:W-:Y:S01]  /*4380*/  @P3 SHF.R.U32.HI R28, RZ, 0x10, R25 ;  /* 0x00000010ff1c3819 */ /* 0x000fe20000011619 */
[----:B------:R-:W-:Y:S01]  /*4390*/  @!UP1 UIADD3 UR16, UPT, UPT, UR7, 0x4200, URZ ;  /* 0x0000420007109890 */ /* 0x000fe2000fffe0ff */
[----:B------:R-:W-:Y:S01]  /*43a0*/  VIADD R30, R30, 0x1 ;  /* 0x000000011e1e7836 */ /* 0x000fe20000000000 */
[----:B------:R-:W-:Y:S03]  /*43b0*/  VOTEU.ALL UP1, P4 ;  /* 0x0000000000ff7886 */ /* 0x000fe60002020000 */
[----:B------:R-:W5:Y:S01]  /*43c0*/  @!P1 LDC R0, c[0x0][0xb20] ;  /* 0x0002c800ff009b82 */ /* 0x000f620000000800 */
[----:B------:R-:W-:Y:S01]  /*43d0*/  UMOV UR19, UR35 ;  /* 0x0000002300137c82 */ /* 0x000fe20008000000 */
[----:B------:R-:W-:Y:S01]  /*43e0*/  IMAD.U32 R21, RZ, RZ, UR8 ;  /* 0x00000008ff157e24 */ /* 0x000fe2000f8e00ff */
[----:B------:R-:W-:Y:S05]  /*43f0*/  UMOV UR20, UR36 ;  /* 0x0000002400147c82 */ /* 0x000fea0008000000 */
[----:B-1----:R-:W1:Y:S01]  /*4400*/  @!P1 LDC R3, c[0x0][0xb0c] ;  /* 0x0002c300ff039b82 */ /* 0x002e620000000800 */
[----:B------:R-:W-:Y:S01]  /*4410*/  IMAD.U32 R20, RZ, RZ, UR9 ;  /* 0x00000009ff147e24 */ /* 0x000fe2000f8e00ff */
[----:B------:R-:W-:Y:S01]  /*4420*/  UPRMT UR8, UR37, 0x654, UR17 ;  /* 0x0000065425087896 */ /* 0x000fe20008000011 */
[----:B------:R-:W-:Y:S03]  /*4430*/  @!P4 R2UR UR15, R21 ;  /* 0x00000000150fc2ca */ /* 0x000fe600000e0000 */
[----:B------:R-:W-:Y:S01]  /*4440*/  @!P4 R2UR UR14, R20 ;  /* 0x00000000140ec2ca */ /* 0x000fe200000e0000 */
[----:B------:R-:W-:Y:S11]  /*4450*/  @!P4 IMAD.MOV.U32 R20, RZ, RZ, 0x2000 ;  /* 0x00002000ff14c424 */ /* 0x000ff600078e00ff */
[----:B------:R-:W-:Y:S01]  /*4460*/  @!UPT UIADD3 URZ, UPT, UPT, URZ, URZ, URZ ;  /* 0x000000fffffff290 */ /* 0x000fe2000fffe0ff */
[----:B------:R1:W-:Y:S01]  /*4470*/  @!UP1 UTMALDG.3D [UR16], [UR14], desc[UR10] ;  /* 0x00000a100e0095b4 */ /* 0x0003e20008011000 */
[----:B------:R1:W-:Y:S02]  /*4480*/  @!P4 SYNCS.ARRIVE.TRANS64.RED.A0TR RZ, [UR7+0x60], R20 ;  /* 0x00006014ffffc9a7 */ /* 0x0003e40008300407 */
[----:B-1----:R-:W-:Y:S01]  /*4490*/  @!P1 ISETP.NE.AND P2, PT, R3, 0x1, PT ;  /* 0x000000010300980c */ /* 0x002fe20003f45270 */
[C---:B--2---:R-:W-:Y:S01]  /*44a0*/  @!P1 IMAD.HI.U32 R14, R13.reuse, R14, RZ ;  /* 0x0000000e0d0e9227 */ /* 0x044fe200078e00ff */
[----:B---3--:R-:W-:Y:S03]  /*44b0*/  @!P1 ISETP.NE.AND P0, PT, R10, 0x1, PT ;  /* 0x000000010a00980c */ /* 0x008fe60003f05270 */
[C---:B------:R-:W-:Y:S01]  /*44c0*/  @!P1 IMAD.HI.U32 R11, R8.reuse, R11, RZ ;  /* 0x0000000b080b9227 */ /* 0x040fe200078e00ff */
[----:B------:R-:W-:Y:S04]  /*44d0*/  @!P1 SHF.R.U32.HI R14, RZ, R15, R14 ;  /* 0x0000000fff0e9219 */ /* 0x000fe8000001160e */
[----:B-----5:R-:W-:Y:S01]  /*44e0*/  @!P1 SHF.R.U32.HI R9, RZ, R0, R11 ;  /* 0x00000000ff099219 */ /* 0x020fe2000001160b */
[----:B------:R-:W-:Y:S01]  /*44f0*/  SYNCS.ARRIVE.TRANS64.RED.A1T0 RZ, [UR8], RZ ;  /* 0x000000ffffff79a7 */ /* 0x000fe20008100408 */
[----:B------:R-:W-:Y:S02]  /*4500*/  @!P1 SEL R14, R13, R14, !P2 ;  /* 0x0000000e0d0e9207 */ /* 0x000fe40005000000 */
[----:B------:R-:W-:Y:S01]  /*4510*/  @!P1 SEL R9, R8, R9, !P0 ;  /* 0x0000000908099207 */ /* 0x000fe20004000000 */
[----:B------:R-:W1:Y:S04]  /*4520*/  SYNCS.PHASECHK.TRANS64.TRYWAIT P5, [UR7+0x88], R12 ;  /* 0x0000880cff0075a7 */ /* 0x000e6800080a1107 */
[----:B------:R-:W-:Y:S02]  /*4530*/  @!P1 IMAD.IADD R0, R9, 0x1, -R14 ;  /* 0x0000000109009824 */ /* 0x000fe400078e0a0e */
[----:B------:R-:W-:Y:S02]  /*4540*/  @!P1 IMAD.IADD R9, R14, 0x1, -R9 ;  /* 0x000000010e099824 */ /* 0x000fe400078e0a09 */
[----:B------:R-:W-:Y:S02]  /*4550*/  @!P1 IMAD R13, R0, R3, R13 ;  /* 0x00000003000d9224 */ /* 0x000fe400078e020d */
[----:B------:R-:W-:Y:S01]  /*4560*/  @!P1 IMAD R8, R9, R10, R8 ;  /* 0x0000000a09089224 */ /* 0x000fe200078e0208 */
[----:B-1----:R-:W-:Y:S06]  /*4570*/  @!P5 BRA `(.L_x_76) ;  /* 0x0000007000b8d947 */ /* 0x002fec0003800000 */
.L_x_158:
[----:B-1----:R-:W-:Y:S01]  /*4580*/  @!P4 IADD3 R3, P0, PT, R32, 0x580, RZ ;  /* 0x000005802003c810 */ /* 0x002fe20007f1e0ff */
[----:B------:R-:W-:Y:S01]  /*4590*/  VOTEU.ALL UP1, P4 ;  /* 0x0000000000ff7886 */ /* 0x000fe20002020000 */
[----:B------:R-:W-:Y:S01]  /*45a0*/  UMOV UR18, 0x0 ;  /* 0x0000000000127882 */ /* 0x000fe20000000000 */
[----:B------:R-:W-:Y:S01]  /*45b0*/  UMOV UR19, 0x10000000 ;  /* 0x1000000000137882 */ /* 0x000fe20000000000 */
[----:B------:R-:W-:Y:S01]  /*45c0*/  @!P4 R2UR UR9, R3 ;  /* 0x000000000309c2ca */ /* 0x000fe200000e0000 */
[----:B------:R-:W-:Y:S01]  /*45d0*/  @!P4 IMAD.X R0, RZ, RZ, R33, P0 ;  /* 0x000000ffff00c224 */ /* 0x000fe200000e0621 */
[----:B------:R-:W-:Y:S01]  /*45e0*/  @!UP1 UIADD3 UR10, UPT, UPT, UR34, 0xc0, URZ ;  /* 0x000000c0220a9890 */ /* 0x000fe2000fffe0ff */
[----:B------:R-:W-:Y:S01]  /*45f0*/  ISETP.NE.AND P0, PT, R30, 0x2, PT ;  /* 0x000000021e00780c */ /* 0x000fe20003f05270 */
[----:B------:R-:W-:Y:S01]  /*4600*/  UMOV UR11, UR35 ;  /* 0x00000023000b7c82 */ /* 0x000fe20008000000 */
[----:B------:R-:W-:Y:S01]  /*4610*/  UMOV UR12, UR36 ;  /* 0x00000024000c7c82 */ /* 0x000fe20008000000 */
[----:B------:R-:W-:Y:S01]  /*4620*/  @!P4 R2UR UR8, R0 ;  /* 0x000000000008c2ca */ /* 0x000fe200000e0000 */
[----:B------:R-:W-:Y:S01]  /*4630*/  IMAD.IADD R20, R8, 0x1, R150 ;  /* 0x0000000108147824 */ /* 0x000fe200078e0296 */
[----:B------:R-:W-:Y:S01]  /*4640*/  @P3 R2UR UR36, R28 ;  /* 0x000000001c2432ca */ /* 0x000fe200000e0000 */
[----:B------:R-:W-:Y:S01]  /*4650*/  IMAD.IADD R21, R13, 0x1, R152 ;  /* 0x000000010d157824 */ /* 0x000fe200078e0298 */
[----:B------:R-:W-:Y:S02]  /*4660*/  SEL R0, RZ, 0x1, P0 ;  /* 0x00000001ff007807 */ /* 0x000fe40000000000 */
[----:B------:R-:W-:Y:S01]  /*4670*/  LOP3.LUT R31, R31, 0x1, RZ, 0x3c, !PT ;  /* 0x000000011f1f7812 */ /* 0x000fe200078e3cff */
[----:B------:R-:W-:Y:S01]  /*4680*/  IMAD.U32 R10, RZ, RZ, UR9 ;  /* 0x00000009ff0a7e24 */ /* 0x000fe2000f8e00ff */
[----:B------:R-:W-:Y:S01]  /*4690*/  @!UP1 UIADD3 UR9, UPT, UPT, UR7, 0x68, URZ ;  /* 0x0000006807099890 */ /* 0x000fe2000fffe0ff */
[----:B------:R-:W-:Y:S02]  /*46a0*/  LOP3.LUT R29, R29, R0, RZ, 0x3c, !PT ;  /* 0x000000001d1d7212 */ /* 0x000fe400078e3cff */
[----:B------:R-:W-:Y:S02]  /*46b0*/  SEL R30, R30, RZ, P0 ;  /* 0x000000ff1e1e7207 */ /* 0x000fe40000000000 */
[----:B------:R-:W-:Y:S01]  /*46c0*/  IMAD.U32 R11, RZ, RZ, UR8 ;  /* 0x00000008ff0b7e24 */ /* 0x000fe2000f8e00ff */
[----:B------:R-:W-:Y:S01]  /*46d0*/  @!P4 R2UR UR14, R10 ;  /* 0x000000000a0ec2ca */ /* 0x000fe200000e0000 */
[----:B------:R-:W-:Y:S01]  /*46e0*/  @!UP1 UIADD3 UR8, UPT, UPT, UR7, 0x6200, URZ ;  /* 0x0000620007089890 */ /* 0x000fe2000fffe0ff */
[----:B------:R-:W-:Y:S02]  /*46f0*/  VOTEU.ALL UP1, P4 ;  /* 0x0000000000ff7886 */ /* 0x000fe40002020000 */
[----:B------:R-:W-:Y:S11]  /*4700*/  @!P4 R2UR UR15, R11 ;  /* 0x000000000b0fc2ca */ /* 0x000ff600000e0000 */
[----:B------:R-:W-:Y:S02]  /*4710*/  @!UPT UIADD3 URZ, UPT, UPT, URZ, URZ, URZ ;  /* 0x000000fffffff290 */ /* 0x000fe4000fffe0ff */
[----:B------:R2:W-:Y:S01]  /*4720*/  @!UP1 UTMALDG.3D [UR8], [UR14], desc[UR18] ;  /* 0x000012080e0095b4 */ /* 0x0005e20008011000 */
[----:B------:R2:W-:Y:S01]  /*4730*/  @!P4 SYNCS.ARRIVE.TRANS64.RED.A0TR RZ, [UR7+0x68], R23 ;  /* 0x00006817ffffc9a7 */ /* 0x0005e20008300407 */
[----:B------:R-:W-:Y:S01]  /*4740*/  UPLOP3.LUT UP1, UPT, UPT, UPT, UPT, 0x80, 0x8 ;  /* 0x000000000008789c */ /* 0x000fe20003f2f070 */
[----:B------:R-:W-:Y:S01]  /*4750*/  SYNCS.ARRIVE.TRANS64.RED.A1T0 RZ, [UR13], RZ ;  /* 0x000000ffffff79a7 */ /* 0x000fe2000810040d */
[----:B------:R-:W-:Y:S09]  /*4760*/  @P3 BRA `(.L_x_77) ;  /* 0xfffffff000943947 */ /* 0x000ff2000383ffff */
[----:B------:R-:W-:-:S04]  /*4770*/  SHF.L.U32 R3, R31, 0x1f, RZ ;  /* 0x0000001f1f037819 */ /* 0x000fc800000006ff */
[----:B------:R-:W1:Y:S02]  /*4780*/  SYNCS.PHASECHK.TRANS64.TRYWAIT P0, [UR7+0x70], R3 ;  /* 0x00007003ff0075a7 */ /* 0x000e640008001107 */
[----:B-1----:R-:W-:Y:S05]  /*4790*/  @!P0 BRA `(.L_x_78) ;  /* 0x0000007000488947 */ /* 0x002fea0003800000 */
.L_x_160:
[----:B------:R-:W3:Y:S02]  /*47a0*/  SYNCS.PHASECHK.TRANS64.TRYWAIT P0, [UR7+0x78], R3 ;  /* 0x00007803ff0075a7 */ /* 0x000ee40008001107 */
[----:B---3--:R-:W-:Y:S05]  /*47b0*/  @!P0 BRA `(.L_x_79) ;  /* 0x0000007000588947 */ /* 0x008fea0003800000 */
.L_x_162:
[----:B------:R-:W3:Y:S02]  /*47c0*/  SYNCS.PHASECHK.TRANS64.TRYWAIT P0, [UR7+0x80], R3 ;  /* 0x00008003ff0075a7 */ /* 0x000ee40008001107 */
[----:B---3--:R-:W-:Y:S05]  /*47d0*/  @!P0 BRA `(.L_x_80) ;  /* 0x0000007000688947 */ /* 0x008fea0003800000 */
.L_x_164:
[----:B-1----:R-:W-:-:S07]  /*47e0*/  MOV R0, UR7 ;  /* 0x0000000700007c02 */ /* 0x002fce0008000f00 */
.L_x_81:
[----:B-1----:R-:W-:-:S04]  /*47f0*/  SHF.L.U32 R3, R31, 0x1f, RZ ;  /* 0x0000001f1f037819 */ /* 0x002fc800000006ff */
[----:B------:R1:W3:Y:S03]  /*4800*/  SYNCS.PHASECHK.TRANS64.TRYWAIT P0, [R0+URZ+0x88], R3 ;  /* 0x00008803000075a7 */ /* 0x0002e600080011ff */
[----:B---3--:R-:W-:Y:S05]  /*4810*/  @!P0 NANOSLEEP.SYNCS 0x989680 ;  /* 0x009896800000895d */ /* 0x008fea0003900000 */
[----:B------:R-:W3:Y:S02]  /*4820*/  @!P0 SYNCS.PHASECHK.TRANS64 P0, [R0+URZ+0x88], R3 ;  /* 0x00008803000085a7 */ /* 0x000ee400080010ff */
[----:B--23--:R-:W-:Y:S05]  /*4830*/  @P0 EXIT ;  /* 0x000000000000094d */ /* 0x00cfea0003800000 */
[----:B------:R-:W-:Y:S05]  /*4840*/  BRA `(.L_x_81) ;  /* 0xfffffffc00e87947 */ /* 0x000fea000383ffff */
.L_x_66:
[----:B------:R-:W-:-:S06]  /*4850*/  UISETP.GE.AND UP1, UPT, UR8, 0x4, UPT ;  /* 0x000000040800788c */ /* 0x000fcc000bf26270 */
[----:B------:R-:W-:-:S13]  /*4860*/  PLOP3.LUT P0, PT, PT, PT, UP1, 0x80, 0x8 ;  /* 0x000000000008781c */ /* 0x000fda0003f0f018 */
[----:B------:R-:W-:Y:S05]  /*4870*/  @!P0 EXIT ;  /* 0x000000000000894d */ /* 0x000fea0003800000 */
[----:B------:R-:W-:Y:S01]  /*4880*/  BAR.SYNC.DEFER_BLOCKING 0x6, 0xa0 ;  /* 0x0182800000007b1d */ /* 0x000fe20000010000 */
[C---:B------:R-:W-:Y:S01]  /*4890*/  IMAD.U32 R79, R167.reuse, 0x10000, RZ ;  /* 0x00010000a74f7824 */ /* 0x040fe200078e00ff */
[C---:B------:R-:W-:Y:S01]  /*48a0*/  R2P PR, R167.reuse, 0x6 ;  /* 0x00000006a7007804 */ /* 0x040fe20000000000 */
[----:B------:R-:W-:Y:S01]  /*48b0*/  IMAD.SHL.U32 R2, R167, 0x40, RZ ;  /* 0x00000040a7027824 */ /* 0x000fe200078e00ff */
[----:B------:R-:W-:Y:S01]  /*48c0*/  CS2R R160, SRZ ;  /* 0x0000000000a07805 */ /* 0x000fe2000001ff00 */
[----:B------:R-:W-:Y:S01]  /*48d0*/  IMAD.MOV.U32 R164, RZ, RZ, 0x20 ;  /* 0x00000020ffa47424 */ /* 0x000fe200078e00ff */
[----:B------:R-:W-:Y:S02]  /*48e0*/  UMOV UR49, 0x400 ;  /* 0x0000040000317882 */ /* 0x000fe40000000000 */
[----:B------:R-:W1:Y:S01]  /*48f0*/  LDC R157, c[0x0][0x370] ;  /* 0x0000dc00ff9d7b82 */ /* 0x000e620000000800 */
[----:B------:R-:W-:Y:S01]  /*4900*/  ULEA UR49, UR37, UR49, 0x18 ;  /* 0x0000003125317291 */ /* 0x000fe2000f8ec0ff */
[----:B------:R-:W-:Y:S01]  /*4910*/  LOP3.LUT R79, R79, 0x600000, RZ, 0xc0, !PT ;  /* 0x006000004f4f7812 */ /* 0x000fe200078ec0ff */
[----:B------:R-:W-:Y:S01]  /*4920*/  IMAD.SHL.U32 R153, R167, 0x8, RZ ;  /* 0x00000008a7997824 */ /* 0x000fe200078e00ff */
[----:B------:R-:W-:Y:S01]  /*4930*/  LOP3.LUT R4, R2, 0x180, RZ, 0xc0, !PT ;  /* 0x0000018002047812 */ /* 0x000fe200078ec0ff */
[----:B------:R-:W-:Y:S01]  /*4940*/  IMAD.MOV.U32 R165, RZ, RZ, 0x10 ;  /* 0x00000010ffa57424 */ /* 0x000fe200078e00ff */
[----:B------:R-:W-:Y:S01]  /*4950*/  SEL R164, R164, 0xffffffe0, !P2 ;  /* 0xffffffe0a4a47807 */ /* 0x000fe20005000000 */
[----:B------:R-:W-:Y:S01]  /*4960*/  UIADD3 UR4, UPT, UPT, UR49, 0x8200, URZ ;  /* 0x0000820031047890 */ /* 0x000fe2000fffe0ff */
[----:B------:R-:W2:Y:S01]  /*4970*/  LDC R74, c[0x0][0xb0c] ;  /* 0x0002c300ff4a7b82 */ /* 0x000ea20000000800 */
[----:B------:R-:W-:Y:S01]  /*4980*/  LOP3.LUT R153, R4, 0x30, R153, 0xf8, !PT ;  /* 0x0000003004997812 */ /* 0x000fe200078ef899 */
[----:B------:R-:W-:Y:S01]  /*4990*/  IMAD.MOV.U32 R76, RZ, RZ, RZ ;  /* 0x000000ffff4c7224 */ /* 0x000fe200078e00ff */
[----:B------:R-:W-:Y:S01]  /*49a0*/  SEL R165, R165, 0xfffffff0, !P1 ;  /* 0xfffffff0a5a57807 */ /* 0x000fe20004800000 */
[----:B------:R-:W-:Y:S01]  /*49b0*/  IMAD.MOV.U32 R162, RZ, RZ, RZ ;  /* 0x000000ffffa27224 */ /* 0x000fe200078e00ff */
[----:B------:R-:W-:Y:S01]  /*49c0*/  LOP3.LUT R153, R153, 0x1e40, R2, 0xf8, !PT ;  /* 0x00001e4099997812 */ /* 0x000fe200078ef802 */
[----:B------:R-:W-:Y:S01]  /*49d0*/  IMAD.MOV.U32 R169, RZ, RZ, RZ ;  /* 0x000000ffffa97224 */ /* 0x000fe200078e00ff */
[----:B------:R-:W-:Y:S01]  /*49e0*/  LOP3.LUT R167, R167, 0x60, RZ, 0xc0, !PT ;  /* 0x00000060a7a77812 */ /* 0x000fe200078ec0ff */
[----:B------:R-:W4:Y:S01]  /*49f0*/  LDC R155, c[0x0][0xb20] ;  /* 0x0002c800ff9b7b82 */ /* 0x000f220000000800 */
[----:B------:R-:W3:Y:S01]  /*4a00*/  LDS R0, [UR49+0x130] ;  /* 0x00013031ff007984 */ /* 0x000ee20008000800 */
[----:B------:R-:W-:Y:S01]  /*4a10*/  IMAD.MOV.U32 R159, RZ, RZ, RZ ;  /* 0x000000ffff9f7224 */ /* 0x000fe200078e00ff */
[----:B------:R-:W1:Y:S01]  /*4a20*/  LDCU.64 UR52, c[0x0][0x348] ;  /* 0x00006900ff3477ac */ /* 0x000e620008000a00 */
[----:B------:R-:W-:Y:S01]  /*4a30*/  IMAD.U32 R166, RZ, RZ, UR4 ;  /* 0x00000004ffa67e24 */ /* 0x000fe2000f8e00ff */
[----:B------:R-:W1:Y:S03]  /*4a40*/  LDCU.64 UR38, c[0x0][0x888] ;  /* 0x00011100ff2677ac */ /* 0x000e660008000a00 */
[----:B------:R-:W1:Y:S01]  /*4a50*/  LDC R73, c[0x0][0xb30] ;  /* 0x0002cc00ff497b82 */ /* 0x000e620000000800 */
[----:B------:R-:W1:Y:S01]  /*4a60*/  LDCU.64 UR44, c[0x0][0x890] ;  /* 0x00011200ff2c77ac */ /* 0x000e620008000a00 */
[----:B------:R-:W-:-:S06]  /*4a70*/  UIADD3 UR48, UPT, UPT, UR49, 0x200, URZ ;  /* 0x0000020031307890 */ /* 0x000fcc000fffe0ff */
[----:B------:R-:W1:Y:S08]  /*4a80*/  LDC.64 R148, c[0x0][0xb10] ;  /* 0x0002c400ff947b82 */ /* 0x000e700000000a00 */
[----:B------:R-:W1:Y:S08]  /*4a90*/  LDC.64 R70, c[0x0][0xb18] ;  /* 0x0002c600ff467b82 */ /* 0x000e700000000a00 */
[----:B------:R-:W1:Y:S08]  /*4aa0*/  LDC.64 R68, c[0x0][0xb28] ;  /* 0x0002ca00ff447b82 */ /* 0x000e700000000a00 */
[----:B------:R-:W1:Y:S01]  /*4ab0*/  LDC.64 R146, c[0x0][0x8b0] ;  /* 0x00022c00ff927b82 */ /* 0x000e620000000a00 */
[----:B---3--:R-:W-:Y:S01]  /*4ac0*/  IMAD.IADD R79, R0, 0x1, R79 ;  /* 0x00000001004f7824 */ /* 0x008fe200078e024f */
[----:B------:R-:W-:-:S04]  /*4ad0*/  SHF.R.S32.HI R0, RZ, 0x4, R164 ;  /* 0x00000004ff007819 */ /* 0x000fc800000114a4 */
[----:B------:R-:W-:Y:S02]  /*4ae0*/  LEA.HI.SX32 R163, R165, R0, 0x1c ;  /* 0x00000000a5a37211 */ /* 0x000fe400078fe2ff */
[----:B------:R-:W3:Y:S08]  /*4af0*/  LDC.64 R144, c[0x0][0x8a8] ;  /* 0x00022a00ff907b82 */ /* 0x000ef00000000a00 */
[----:B--2-4-:R-:W1:Y:S02]  /*4b00*/  LDC R156, c[0x0][0x374] ;  /* 0x0000dd00ff9c7b82 */ /* 0x014e640000000800 */
.L_x_123:
[----:B------:R-:W-:Y:S02]  /*4b10*/  LEA R0, R169, UR49, 0x3 ;  /* 0x00000031a9007c11 */ /* 0x000fe4000f8e18ff */
[----:B------:R-:W-:Y:S02]  /*4b20*/  SHF.L.U32 R3, R161, 0x1f, RZ ;  /* 0x0000001fa1037819 */ /* 0x000fe400000006ff */
[----:B-1----:R-:W-:Y:S02]  /*4b30*/  LEA R16, R169, UR49, 0x4 ;  /* 0x00000031a9107c11 */ /* 0x002fe4000f8e20ff */
[----:B------:R-:W2:Y:S02]  /*4b40*/  SYNCS.PHASECHK.TRANS64.TRYWAIT P0, [R0+URZ+0xa0], R3 ;  /* 0x0000a003000075a7 */ /* 0x000ea400080011ff */
[----:B--2---:R-:W-:Y:S05]  /*4b50*/  @!P0 BRA `(.L_x_82) ;  /* 0x0000006c00a08947 */ /* 0x004fea0003800000 */
.L_x_165:
[----:B------:R-:W4:Y:S01]  /*4b60*/  LDC.64 R12, c[0x0][0xb10] ;  /* 0x0002c400ff0c7b82 */ /* 0x000f220000000a00 */
[----:B------:R-:W3:Y:S01]  /*4b70*/  LDS.128 R16, [R16+0x110] ;  /* 0x0001100010107984 */ /* 0x000ee20000000c00 */
[----:B-1----:R-:W-:Y:S01]  /*4b80*/  ISETP.NE.AND P1, PT, R73, 0x1, PT ;  /* 0x000000014900780c */ /* 0x002fe20003f25270 */
[----:B--2---:R-:W-:Y:S01]  /*4b90*/  VIADD R0, R0, 0xb0 ;  /* 0x000000b000007836 */ /* 0x004fe20000000000 */
[----:B------:R-:W-:Y:S04]  /*4ba0*/  ISETP.GE.AND P0, PT, R72, 0x1, PT ;  /* 0x000000014800780c */ /* 0x000fe80003f06270 */
[----:B------:R-:W1:Y:S01]  /*4bb0*/  LDC.64 R10, c[0x0][0xb18] ;  /* 0x0002c600ff0a7b82 */ /* 0x000e620000000a00 */
[----:B------:R-:W-:Y:S01]  /*4bc0*/  PRMT R0, RZ, 0x654, R0 ;  /* 0x00000654ff007816 */ /* 0x000fe20000000000 */
[----:B------:R-:W-:Y:S01]  /*4bd0*/  @!PT LDS RZ, [RZ] ;  /* 0x00000000fffff984 */ /* 0x000fe20000000800 */
[----:B------:R-:W-:Y:S01]  /*4be0*/  @!PT LDS RZ, [RZ] ;  /* 0x00000000fffff984 */ /* 0x000fe20000000800 */
[----:B------:R-:W-:Y:S01]  /*4bf0*/  @!PT LDS RZ, [RZ] ;  /* 0x00000000fffff984 */ /* 0x000fe20000000800 */
[----:B------:R-:W-:Y:S01]  /*4c00*/  @!PT LDS RZ, [RZ] ;  /* 0x00000000fffff984 */ /* 0x000fe20000000800 */
[----:B------:R2:W-:Y:S06]  /*4c10*/  MEMBAR.ALL.CTA ;  /* 0x0000000000007992 */ /* 0x0005ec0000008000 */
[----:B--2---:R-:W2:Y:S01]  /*4c20*/  FENCE.VIEW.ASYNC.S ;  /* 0x00000000000073c6 */ /* 0x004ea20000000000 */
[----:B------:R-:W1:Y:S08]  /*4c30*/  @!P1 LDC R14, c[0x0][0xb20] ;  /* 0x0002c800ff0e9b82 */ /* 0x000e700000000800 */
[----:B------:R-:W1:Y:S01]  /*4c40*/  @!P1 LDC R9, c[0x0][0xb0c] ;  /* 0x0002c300ff099b82 */ /* 0x000e620000000800 */
[----:B--2---:R2:W-:Y:S01]  /*4c50*/  SYNCS.ARRIVE.TRANS64.RED.A1T0 RZ, [R0+URZ], RZ ;  /* 0x000000ff00ff79a7 */ /* 0x0045e200081004ff */
[----:B---3--:R-:W-:Y:S04]  /*4c60*/  LOP3.LUT P4, RZ, R18, 0x1, RZ, 0xc0, !PT ;  /* 0x0000000112ff7812 */ /* 0x008fe8000788c0ff */
[----:B------:R-:W-:Y:S09]  /*4c70*/  P2R R168, PR, RZ, 0x10 ;  /* 0x00000010ffa87803 */ /* 0x000ff20000000000 */
[----:B------:R-:W-:Y:S02]  /*4c80*/  @P4 MOV R77, R16 ;  /* 0x00000010004d4202 */ /* 0x000fe40000000f00 */
[----:B------:R-:W-:Y:S01]  /*4c90*/  @P4 LOP3.LUT R75, R17, 0xffff, RZ, 0xc0, !PT ;  /* 0x0000ffff114b4812 */ /* 0x000fe200078ec0ff */
[----:B--2-4-:R-:W-:Y:S06]  /*4ca0*/  @!P0 BRA `(.L_x_83) ;  /* 0x0000000000a48947 */ /* 0x014fec0003800000 */
[----:B------:R-:W-:Y:S01]  /*4cb0*/  IMAD.HI.U32 R24, R156, R71, RZ ;  /* 0x000000479c187227 */ /* 0x000fe200078e00ff */
[----:B------:R-:W-:Y:S02]  /*4cc0*/  ISETP.NE.AND P0, PT, R70, 0x1, PT ;  /* 0x000000014600780c */ /* 0x000fe40003f05270 */
[----:B------:R-:W-:Y:S01]  /*4cd0*/  ISETP.NE.AND P2, PT, R72, 0x1, PT ;  /* 0x000000014800780c */ /* 0x000fe20003f45270 */
[-C--:B------:R-:W-:Y:S01]  /*4ce0*/  IMAD.HI.U32 R22, R157, R148.reuse, RZ ;  /* 0x000000949d167227 */ /* 0x080fe200078e00ff */
[----:B------:R-:W-:Y:S02]  /*4cf0*/  SHF.R.U32.HI R23, RZ, R155, R24 ;  /* 0x0000009bff177219 */ /* 0x000fe40000011618 */
[----:B------:R-:W-:Y:S01]  /*4d00*/  ISETP.NE.AND P3, PT, R74, 0x1, PT ;  /* 0x000000014a00780c */ /* 0x000fe20003f65270 */
[----:B------:R-:W-:Y:S01]  /*4d10*/  IMAD.HI.U32 R28, R75, R71, RZ ;  /* 0x000000474b1c7227 */ /* 0x000fe200078e00ff */
[----:B------:R-:W-:Y:S02]  /*4d20*/  SHF.R.U32.HI R22, RZ, R149, R22 ;  /* 0x00000095ff167219 */ /* 0x000fe40000011616 */
[----:B------:R-:W-:Y:S01]  /*4d30*/  SEL R3, R156, R23, !P0 ;  /* 0x000000179c037207 */ /* 0x000fe20004000000 */
[----:B------:R-:W-:Y:S01]  /*4d40*/  IMAD.HI.U32 R26, R77, R148, RZ ;  /* 0x000000944d1a7227 */ /* 0x000fe200078e00ff */
[----:B------:R-:W-:Y:S03]  /*4d50*/  SEL R7, R157, R22, !P3 ;  /* 0x000000169d077207 */ /* 0x000fe60005800000 */
[-C--:B------:R-:W-:Y:S01]  /*4d60*/  IMAD.HI.U32 R22, R3, R68.reuse, RZ ;  /* 0x0000004403167227 */ /* 0x080fe200078e00ff */
[----:B------:R-:W-:Y:S03]  /*4d70*/  SHF.R.U32.HI R26, RZ, R149, R26 ;  /* 0x00000095ff1a7219 */ /* 0x000fe6000001161a */
[----:B------:R-:W-:Y:S01]  /*4d80*/  IMAD.HI.U32 R24, R7, R68, RZ ;  /* 0x0000004407187227 */ /* 0x000fe200078e00ff */
[----:B------:R-:W-:Y:S02]  /*4d90*/  @P2 SHF.R.U32.HI R3, RZ, R69, R22 ;  /* 0x00000045ff032219 */ /* 0x000fe40000011616 */
[----:B------:R-:W-:Y:S02]  /*4da0*/  SHF.R.U32.HI R22, RZ, R155, R28 ;  /* 0x0000009bff167219 */ /* 0x000fe4000001161c */
[----:B------:R-:W-:Y:S01]  /*4db0*/  @P2 SHF.R.U32.HI R7, RZ, R69, R24 ;  /* 0x00000045ff072219 */ /* 0x000fe20000011618 */
[C---:B------:R-:W-:Y:S01]  /*4dc0*/  IMAD R2, R72.reuse, R3, RZ ;  /* 0x0000000348027224 */ /* 0x040fe200078e02ff */
[----:B------:R-:W-:Y:S02]  /*4dd0*/  SEL R5, R75, R22, !P0 ;  /* 0x000000164b057207 */ /* 0x000fe40004000000 */
[----:B------:R-:W-:Y:S01]  /*4de0*/  SEL R3, R77, R26, !P3 ;  /* 0x0000001a4d037207 */ /* 0x000fe20005800000 */
[----:B------:R-:W-:Y:S01]  /*4df0*/  IMAD R4, R72, R7, RZ ;  /* 0x0000000748047224 */ /* 0x000fe200078e02ff */
[C---:B------:R-:W-:Y:S01]  /*4e00*/  ISETP.GE.AND P0, PT, R5.reuse, R2, PT ;  /* 0x000000020500720c */ /* 0x040fe20003f06270 */
[----:B------:R-:W-:Y:S03]  /*4e10*/  IMAD.HI.U32 R6, R5, R68, RZ ;  /* 0x0000004405067227 */ /* 0x000fe600078e00ff */
[----:B------:R-:W-:Y:S01]  /*4e20*/  ISETP.GE.OR P0, PT, R3, R4, P0 ;  /* 0x000000040300720c */ /* 0x000fe20000706670 */
[----:B------:R-:W-:Y:S01]  /*4e30*/  IMAD.MOV R4, RZ, RZ, -R3 ;  /* 0x000000ffff047224 */ /* 0x000fe200078e0a03 */
[-C--:B------:R-:W-:Y:S03]  /*4e40*/  SHF.R.U32.HI R6, RZ, R69.reuse, R6 ;  /* 0x00000045ff067219 */ /* 0x080fe60000011606 */
[----:B------:R-:W-:Y:S01]  /*4e50*/  IMAD R77, R74, R4, R77 ;  /* 0x000000044a4d7224 */ /* 0x000fe200078e024d */
[----:B------:R-:W-:Y:S05]  /*4e60*/  SEL R15, R5, R6, !P2 ;  /* 0x00000006050f7207 */ /* 0x000fea0005000000 */
[----:B------:R-:W-:Y:S02]  /*4e70*/  IMAD.MOV R6, RZ, RZ, -R15 ;  /* 0x000000ffff067224 */ /* 0x000fe400078e0a0f */
[C---:B------:R-:W-:Y:S04]  /*4e80*/  @!P0 IMAD.HI.U32 R2, R3.reuse, R68, RZ ;  /* 0x0000004403028227 */ /* 0x040fe800078e00ff */
[----:B------:R-:W-:Y:S01]  /*4e90*/  IMAD R6, R72, R6, R5 ;  /* 0x0000000648067224 */ /* 0x000fe200078e0205 */
[----:B------:R-:W-:Y:S04]  /*4ea0*/  @!P0 SHF.R.U32.HI R2, RZ, R69, R2 ;  /* 0x00000045ff028219 */ /* 0x000fe80000011602 */
[----:B------:R-:W-:Y:S02]  /*4eb0*/  @!P0 SEL R0, R3, R2, !P2 ;  /* 0x0000000203008207 */ /* 0x000fe40005000000 */
[----:B------:R-:W-:Y:S02]  /*4ec0*/  IADD3 R2, PT, PT, -R5, RZ, RZ ;  /* 0x000000ff05027210 */ /* 0x000fe40007ffe1ff */
[----:B------:R-:W-:Y:S01]  /*4ed0*/  @!P0 IADD3 R8, PT, PT, R15, -R0, RZ ;  /* 0x800000000f088210 */ /* 0x000fe20007ffe0ff */
[----:B------:R-:W-:Y:S02]  /*4ee0*/  @!P0 IMAD R0, R7, R6, R0 ;  /* 0x0000000607008224 */ /* 0x000fe400078e0200 */
[----:B------:R-:W-:Y:S02]  /*4ef0*/  IMAD R75, R70, R2, R75 ;  /* 0x00000002464b7224 */ /* 0x000fe400078e024b */
[----:B------:R-:W-:Y:S02]  /*4f00*/  @!P0 IMAD R5, R8, R72, R3 ;  /* 0x0000004808058224 */ /* 0x000fe400078e0203 */
[----:B------:R-:W-:Y:S04]  /*4f10*/  @!P0 IMAD.MOV.U32 R3, RZ, RZ, R0 ;  /* 0x000000ffff038224 */ /* 0x000fe800078e0000 */
[----:B------:R-:W-:Y:S02]  /*4f20*/  IMAD R77, R3, R74, R77 ;  /* 0x0000004a034d7224 */ /* 0x000fe400078e024d */
[----:B------:R-:W-:Y:S07]  /*4f30*/  IMAD R75, R5, R70, R75 ;  /* 0x00000046054b7224 */ /* 0x000fee00078e024b */
.L_x_83:
[----:B-1----:R-:W-:Y:S01]  /*4f40*/  @!P1 ISETP.NE.AND P0, PT, R10, 0x1, PT ;  /* 0x000000010a00980c */ /* 0x002fe20003f05270 */
[----:B------:R-:W-:Y:S01]  /*4f50*/  @!P1 IMAD.HI.U32 R0, R77, R12, RZ ;  /* 0x0000000c4d009227 */ /* 0x000fe200078e00ff */
[----:B------:R-:W-:Y:S01]  /*4f60*/  @!P1 ISETP.NE.AND P2, PT, R9, 0x1, PT ;  /* 0x000000010900980c */ /* 0x000fe20003f45270 */
[----:B------:R-:W-:Y:S01]  /*4f70*/  ULOP3.LUT UP0, URZ, UR48, 0x1b0, URZ, 0xc0, !UPT ;  /* 0x000001b030ff7892 */ /* 0x000fe2000f80c0ff */
[----:B------:R-:W-:Y:S01]  /*4f80*/  R2UR UR42, R21 ;  /* 0x00000000152a72ca */ /* 0x000fe200000e0000 */
[----:B------:R-:W-:Y:S01]  /*4f90*/  @!P1 IMAD.HI.U32 R3, R75, R11, RZ ;  /* 0x0000000b4b039227 */ /* 0x000fe200078e00ff */
[----:B------:R-:W-:Y:S02]  /*4fa0*/  @!P1 SHF.R.U32.HI R0, RZ, R13, R0 ;  /* 0x0000000dff009219 */ /* 0x000fe40000011600 */
[----:B------:R-:W-:Y:S01]  /*4fb0*/  R2UR UR41, R20 ;  /* 0x00000000142972ca */ /* 0x000fe200000e0000 */
[----:B------:R-:W-:Y:S01]  /*4fc0*/  VIADD R169, R169, 0x1 ;  /* 0x00000001a9a97836 */ /* 0x000fe20000000000 */
[----:B------:R-:W-:Y:S02]  /*4fd0*/  @!P1 SHF.R.U32.HI R2, RZ, R14, R3 ;  /* 0x0000000eff029219 */ /* 0x000fe40000011603 */
[----:B------:R-:W-:Y:S02]  /*4fe0*/  @!P1 SEL R3, R77, R0, !P2 ;  /* 0x000000004d039207 */ /* 0x000fe40005000000 */
[----:B------:R-:W-:Y:S02]  /*4ff0*/  @!P1 SEL R2, R75, R2, !P0 ;  /* 0x000000024b029207 */ /* 0x000fe40004000000 */
[----:B------:R-:W-:Y:S01]  /*5000*/  @P4 SHF.R.U32.HI R158, RZ, 0x10, R17 ;  /* 0x00000010ff9e4819 */ /* 0x000fe20000011611 */
[----:B------:R-:W-:Y:S02]  /*5010*/  USHF.L.U32 UR42, UR42, 0x7, URZ ;  /* 0x000000072a2a7899 */ /* 0x000fe400080006ff */
[----:B------:R-:W-:Y:S02]  /*5020*/  @!P1 IMAD.IADD R0, R2, 0x1, -R3 ;  /* 0x0000000102009824 */ /* 0x000fe400078e0a03 */
[----:B------:R-:W-:Y:S01]  /*5030*/  @!P1 IMAD.IADD R2, R3, 0x1, -R2 ;  /* 0x0000000103029824 */ /* 0x000fe200078e0a02 */
[----:B------:R-:W-:Y:S01]  /*5040*/  USHF.L.U32 UR41, UR41, 0x8, URZ ;  /* 0x0000000829297899 */ /* 0x000fe200080006ff */
[----:B------:R-:W-:Y:S02]  /*5050*/  @!P1 IMAD R77, R0, R9, R77 ;  /* 0x00000009004d9224 */ /* 0x000fe400078e024d */
[----:B------:R-:W-:Y:S01]  /*5060*/  @!P1 IMAD R75, R2, R10, R75 ;  /* 0x0000000a024b9224 */ /* 0x000fe200078e024b */
[----:B------:R-:W-:Y:S08]  /*5070*/  BRA.U !UP0, `(.L_x_84) ;  /* 0x0000000108407547 */ /* 0x000ff0000b800000 */
[----:B------:R-:W1:Y:S01]  /*5080*/  LDCU.64 UR8, c[0x4][0x88] ;  /* 0x01001100ff0877ac */ /* 0x000e620008000a00 */
[----:B------:R-:W-:Y:S01]  /*5090*/  MOV R3, 0x0 ;  /* 0x0000000000037802 */ /* 0x000fe20000000f00 */
[----:B------:R-:W-:Y:S02]  /*50a0*/  HFMA2 R12, -RZ, RZ, 0, 5.9604644775390625e-08 ;  /* 0x00000001ff0c7431 */ /* 0x000fe400000001ff */
[----:B------:R-:W-:Y:S02]  /*50b0*/  IMAD.MOV.U32 R8, RZ, RZ, 0x70 ;  /* 0x00000070ff087424 */ /* 0x000fe400078e00ff */
[----:B------:R-:W-:Y:S01]  /*50c0*/  IMAD.MOV.U32 R13, RZ, RZ, RZ ;  /* 0x000000ffff0d7224 */ /* 0x000fe200078e00ff */
[----:B------:R-:W2:Y:S01]  /*50d0*/  LDCU.64 UR6, c[0x4][0x90] ;  /* 0x01001200ff0677ac */ /* 0x000ea20008000a00 */
[----:B------:R-:W3:Y:S01]  /*50e0*/  LDC.64 R2, c[0x4][R3] ;  /* 0x0100000003027b82 */ /* 0x000ee20000000a00 */
[----:B------:R-:W4:Y:S01]  /*50f0*/  LDCU.64 UR4, c[0x4][0x8] ;  /* 0x01000100ff0477ac */ /* 0x000f220008000a00 */
[----:B-1----:R-:W-:Y:S01]  /*5100*/  MOV R5, UR9 ;  /* 0x0000000900057c02 */ /* 0x002fe20008000f00 */
[----:B------:R-:W-:Y:S01]  /*5110*/  IMAD.U32 R4, RZ, RZ, UR8 ;  /* 0x00000008ff047e24 */ /* 0x000fe2000f8e00ff */
[----:B--2---:R-:W-:Y:S01]  /*5120*/  MOV R7, UR7 ;  /* 0x0000000700077c02 */ /* 0x004fe20008000f00 */
[----:B------:R-:W-:Y:S01]  /*5130*/  IMAD.U32 R6, RZ, RZ, UR6 ;  /* 0x00000006ff067e24 */ /* 0x000fe2000f8e00ff */
[----:B----4-:R-:W-:Y:S01]  /*5140*/  MOV R11, UR5 ;  /* 0x00000005000b7c02 */ /* 0x010fe20008000f00 */
[----:B------:R-:W-:Y:S02]  /*5150*/  IMAD.U32 R10, RZ, RZ, UR4 ;  /* 0x00000004ff0a7e24 */ /* 0x000fe4000f8e00ff */
[----:B------:R-:W-:Y:S07]  /*5160*/  LEPC R20, `(.L_x_84) ;  /* 0x000000001014794e */ /* 0x000fee0000000000 */
[----:B---3-5:R-:W-:Y:S05]  /*5170*/  CALL.ABS.NOINC R2 ;  /* 0x0000000002007343 */ /* 0x028fea0003c00000 */
.L_x_84:
[----:B------:R-:W-:Y:S01]  /*5180*/  LOP3.LUT P0, RZ, R166, 0x1b0, RZ, 0xc0, !PT ;  /* 0x000001b0a6ff7812 */ /* 0x000fe2000780c0ff */
[----:B------:R-:W-:Y:S11]  /*5190*/  BSSY.RECONVERGENT B6, `(.L_x_85) ;  /* 0x0000013000067945 */ /* 0x000ff60003800200 */
[----:B------:R-:W-:Y:S01]  /*51a0*/  @!UPT UIADD3 URZ, UPT, UPT, URZ, URZ, URZ ;  /* 0x000000fffffff290 */ /* 0x000fe2000fffe0ff */
[----:B------:R-:W-:Y:S05]  /*51b0*/  @!P0 BRA `(.L_x_86) ;  /* 0x0000000000408947 */ /* 0x000fea0003800000 */
        /* <DEDUP_REMOVED lines=16> */
.L_x_86:
[----:B------:R-:W-:Y:S05]  /*52c0*/  BSYNC.RECONVERGENT B6 ;  /* 0x0000000000067941 */ /* 0x000fea0003800200 */
.L_x_85:
[----:B------:R-:W-:Y:S01]  /*52d0*/  ISETP.NE.U32.AND P4, PT, R146, RZ, PT ;  /* 0x000000ff9200720c */ /* 0x000fe20003f85070 */
[----:B------:R-:W-:Y:S01]  /*52e0*/  UISETP.NE.AND UP2, UPT, UR50, URZ, UPT ;  /* 0x000000ff3200728c */ /* 0x000fe2000bf45270 */
[----:B------:R-:W-:Y:S01]  /*52f0*/  ISETP.NE.U32.AND P2, PT, RZ, UR38, PT ;  /* 0x00000026ff007c0c */ /* 0x000fe2000bf45070 */
[----:B------:R-:W-:Y:S01]  /*5300*/  UISETP.NE.U32.AND UP1, UPT, UR44, URZ, UPT ;  /* 0x000000ff2c00728c */ /* 0x000fe2000bf25070 */
[----:B------:R-:W-:Y:S01]  /*5310*/  ISETP.NE.AND.EX P4, PT, R147, RZ, PT, P4 ;  /* 0x000000ff9300720c */ /* 0x000fe20003f85340 */
[----:B------:R-:W-:Y:S01]  /*5320*/  UPLOP3.LUT UP0, UPT, UPT, UPT, UPT, 0x40, 0x4 ;  /* 0x000000000004789c */ /* 0x000fe20003f0e870 */
[----:B------:R-:W-:Y:S01]  /*5330*/  ISETP.NE.AND.EX P2, PT, RZ, UR39, PT, P2 ;  /* 0x00000027ff007c0c */ /* 0x000fe2000bf45320 */
[----:B------:R-:W-:Y:S01]  /*5340*/  UISETP.NE.AND.EX UP1, UPT, UR45, URZ, UPT, UP1 ;  /* 0x000000ff2d00728c */ /* 0x000fe2000bf25310 */
[----:B------:R-:W-:Y:S04]  /*5350*/  PLOP3.LUT P1, PT, PT, PT, UP2, 0x80, 0x8 ;  /* 0x000000000008781c */ /* 0x000fe80003f2f028 */
[----:B------:R-:W-:Y:S06]  /*5360*/  @UP2 UPLOP3.LUT UP0, UPT, UPT, UPT, UP1, 0x80, 0x8 ;  /* 0x000000000008289c */ /* 0x000fec0003f0f010 */
[----:B------:R-:W-:Y:S01]  /*5370*/  PLOP3.LUT P0, PT, PT, PT, UP0, 0x80, 0x8 ;  /* 0x000000000008781c */ /* 0x000fe20003f0f008 */
[----:B------:R-:W-:Y:S01]  /*5380*/  @!UPT UIADD3 URZ, UPT, UPT, URZ, URZ, URZ ;  /* 0x000000fffffff290 */ /* 0x000fe2000fffe0ff */
[----:B------:R-:W-:Y:S11]  /*5390*/  BRA.U !UP1, `(.L_x_87) ;  /* 0x0000000109387547 */ /* 0x000ff6000b800000 */
[----:B------:R-:W-:Y:S01]  /*53a0*/  UISETP.NE.U32.AND UP0, UPT, UR38, URZ, UPT ;  /* 0x000000ff2600728c */ /* 0x000fe2000bf05070 */
[----:B------:R-:W-:Y:S02]  /*53b0*/  HFMA2 R0, -RZ, RZ, 0, 5.9604644775390625e-08 ;  /* 0x00000001ff007431 */ /* 0x000fe400000001ff */
[----:B------:R-:W-:Y:S01]  /*53c0*/  IMAD.MOV.U32 R151, RZ, RZ, 0x1 ;  /* 0x00000001ff977424 */ /* 0x000fe200078e00ff */
[----:B------:R-:W-:Y:S06]  /*53d0*/  UISETP.NE.AND.EX UP0, UPT, UR39, URZ, UPT, UP0 ;  /* 0x000000ff2700728c */ /* 0x000fec000bf05300 */
[----:B------:R-:W-:Y:S05]  /*53e0*/  PLOP3.LUT P3, PT, PT, PT, UP0, 0x80, 0x8 ;  /* 0x000000000008781c */ /* 0x000fea0003f6f008 */
[----:B------:R-:W1:Y:S01]  /*53f0*/  @UP0 LDCU.64 UR6, c[0x0][0x888] ;  /* 0x00011100ff0607ac */ /* 0x000e620008000a00 */
[----:B------:R-:W-:Y:S07]  /*5400*/  @UP0 UIMAD UR4, UR36, UR44, URZ ;  /* 0x0000002c240402a4 */ /* 0x000fee000f8e02ff */
[----:B------:R-:W-:Y:S01]  /*5410*/  @!P3 PRMT R151, R0, 0x7610, R151 ;  /* 0x000076100097b816 */ /* 0x000fe20000000097 */
[----:B-1----:R-:W-:Y:S03]  /*5420*/  @UP0 UIMAD.WIDE UR6, UR4, 0x4, UR6 ;  /* 0x00000004040608a5 */ /* 0x002fe6000f8e0206 */
[----:B------:R-:W1:Y:S03]  /*5430*/  @!UP0 LDCU UR4, c[0x0][0x880] ;  /* 0x00011000ff0487ac */ /* 0x000e660008000800 */
[----:B------:R-:W-:Y:S01]  /*5440*/  IMAD.U32 R2, RZ, RZ, UR6 ;  /* 0x00000006ff027e24 */ /* 0x000fe2000f8e00ff */
[----:B------:R-:W-:Y:S05]  /*5450*/  MOV R3, UR7 ;  /* 0x0000000700037c02 */ /* 0x000fea0008000f00 */
[----:B-----5:R2:W5:Y:S02]  /*5460*/  @P3 LDG.E R82, desc[UR46][R2.64] ;  /* 0x0000002e02523981 */ /* 0x020564000c1e1900 */
[----:B-12---:R-:W-:Y:S02]  /*5470*/  @!P3 IMAD.U32 R82, RZ, RZ, UR4 ;  /* 0x00000004ff52be24 */ /* 0x006fe4000f8e00ff */
.L_x_87:
[----:B------:R-:W-:Y:S05]  /*5480*/  @!P4 BRA `(.L_x_88) ;  /* 0x000000000020c947 */ /* 0x000fea0003800000 */
[----:B------:R-:W-:Y:S04]  /*5490*/  ISETP.NE.U32.AND P3, PT, R144, RZ, PT ;  /* 0x000000ff9000720c */ /* 0x000fe80003f65070 */
[----:B------:R-:W-:Y:S11]  /*54a0*/  ISETP.NE.AND.EX P3, PT, R145, RZ, PT, P3 ;  /* 0x000000ff9100720c */ /* 0x000ff60003f65330 */
[----:B------:R-:W-:Y:S02]  /*54b0*/  @!UPT UIADD3 URZ, UPT, UPT, URZ, URZ, URZ ;  /* 0x000000fffffff290 */ /* 0x000fe4000fffe0ff */
[----:B------:R-:W1:Y:S01]  /*54c0*/  @P3 LDC.64 R2, c[0x0][0x8a8] ;  /* 0x00022a00ff023b82 */ /* 0x000e620000000a00 */
[----:B------:R-:W-:Y:S04]  /*54d0*/  @P3 IMAD R0, R146, UR36, RZ ;  /* 0x0000002492003c24 */ /* 0x000fe8000f8e02ff */
[----:B-1----:R-:W-:Y:S05]  /*54e0*/  @P3 IMAD.WIDE R2, R0, 0x4, R2 ;  /* 0x0000000400023825 */ /* 0x002fea00078e0202 */
[----:B-----5:R1:W5:Y:S02]  /*54f0*/  @P3 LDG.E R78, desc[UR46][R2.64] ;  /* 0x0000002e024e3981 */ /* 0x020364000c1e1900 */
[----:B-1----:R-:W2:Y:S02]  /*5500*/  @!P3 LDC R78, c[0x0][0x8a0] ;  /* 0x00022800ff4ebb82 */ /* 0x002ea40000000800 */
.L_x_88:
[----:B-----5:R-:W-:Y:S01]  /*5510*/  ISETP.NE.AND P4, PT, R82, RZ, PT ;  /* 0x000000ff5200720c */ /* 0x020fe20003f85270 */
[----:B------:R-:W-:Y:S01]  /*5520*/  BSSY B1, `(.L_x_89) ;  /* 0x0000048000017945 */ /* 0x000fe20003800000 */
[----:B------:R-:W-:Y:S01]  /*5530*/  SEL R7, RZ, 0xffffffff, P2 ;  /* 0xffffffffff077807 */ /* 0x000fe20001000000 */
[----:B------:R-:W-:Y:S01]  /*5540*/  IMAD.MOV.U32 R109, RZ, RZ, 0x1 ;  /* 0x00000001ff6d7424 */ /* 0x000fe200078e00ff */
[----:B------:R-:W-:Y:S01]  /*5550*/  LOP3.LUT P3, RZ, R151, 0xff, RZ, 0xc0, !PT ;  /* 0x000000ff97ff7812 */ /* 0x000fe2000786c0ff */
[----:B------:R-:W-:Y:S01]  /*5560*/  IMAD R80, R76, 0x100, R79 ;  /* 0x000001004c507824 */ /* 0x000fe200078e024f */
[----:B------:R-:W-:Y:S02]  /*5570*/  @P1 SEL R0, RZ, 0xffffffff, P4 ;  /* 0xffffffffff001807 */ /* 0x000fe40002000000 */
[----:B------:R-:W-:Y:S02]  /*5580*/  CS2R R98, SRZ ;  /* 0x0000000000627805 */ /* 0x000fe4000001ff00 */
[----:B------:R-:W-:Y:S02]  /*5590*/  LEA R3, R160, UR49, 0x3 ;  /* 0x00000031a0037c11 */ /* 0x000fe4000f8e18ff */
[----:B------:R-:W-:Y:S02]  /*55a0*/  CS2R R96, SRZ ;  /* 0x0000000000607805 */ /* 0x000fe4000001ff00 */
[----:B------:R-:W-:Y:S02]  /*55b0*/  @P0 SEL R0, R7, R0, !P3 ;  /* 0x0000000007000207 */ /* 0x000fe40005800000 */
[----:B------:R-:W-:Y:S02]  /*55c0*/  CS2R R94, SRZ ;  /* 0x00000000005e7805 */ /* 0x000fe4000001ff00 */
[----:B------:R-:W-:Y:S02]  /*55d0*/  LEA R108, R76, UR49, 0x3 ;  /* 0x000000314c6c7c11 */ /* 0x000fe4000f8e18ff */
[----:B------:R-:W-:Y:S02]  /*55e0*/  CS2R R92, SRZ ;  /* 0x00000000005c7805 */ /* 0x000fe4000001ff00 */
[----:B------:R-:W-:Y:S02]  /*55f0*/  @P1 LOP3.LUT R0, R0, 0x1, RZ, 0xc0, !PT ;  /* 0x0000000100001812 */ /* 0x000fe400078ec0ff */
[----:B------:R-:W-:Y:S02]  /*5600*/  CS2R R90, SRZ ;  /* 0x00000000005a7805 */ /* 0x000fe4000001ff00 */
[----:B------:R-:W-:Y:S02]  /*5610*/  SHF.L.U32 R5, R162, 0x1f, RZ ;  /* 0x0000001fa2057819 */ /* 0x000fe400000006ff */
[----:B------:R-:W-:Y:S02]  /*5620*/  CS2R R88, SRZ ;  /* 0x0000000000587805 */ /* 0x000fe4000001ff00 */
[----:B------:R-:W-:Y:S02]  /*5630*/  ISETP.NE.U32.OR P6, PT, R0, 0x1, !P1 ;  /* 0x000000010000780c */ /* 0x000fe40004fc5470 */
[----:B------:R-:W-:Y:S02]  /*5640*/  CS2R R102, SRZ ;  /* 0x0000000000667805 */ /* 0x000fe4000001ff00 */
[----:B------:R-:W-:Y:S02]  /*5650*/  PLOP3.LUT P2, PT, PT, PT, UP1, 0x80, 0x8 ;  /* 0x000000000008781c */ /* 0x000fe40003f4f018 */
[----:B------:R-:W-:Y:S02]  /*5660*/  CS2R R100, SRZ ;  /* 0x0000000000647805 */ /* 0x000fe4000001ff00 */
[----:B------:R-:W-:Y:S02]  /*5670*/  SEL R0, RZ, 0xffffffff, P4 ;  /* 0xffffffffff007807 */ /* 0x000fe40002000000 */
[----:B------:R-:W-:Y:S03]  /*5680*/  P2R R117, PR, RZ, 0x40 ;  /* 0x00000040ff757803 */ /* 0x000fe60000000000 */
[----:B------:R-:W-:Y:S04]  /*5690*/  @P6 SHF.L.U32 R2, R159, 0x1f, RZ ;  /* 0x0000001f9f026819 */ /* 0x000fe800000006ff */
[----:B------:R-:W-:Y:S01]  /*56a0*/  @P2 SEL R0, R7, R0, !P3 ;  /* 0x0000000007002207 */ /* 0x000fe20005800000 */
[----:B------:R-:W1:Y:S03]  /*56b0*/  @P6 SYNCS.PHASECHK.TRANS64.TRYWAIT P1, [R3+URZ+0x50], R2 ;  /* 0x00005002030065a7 */ /* 0x000e6600080211ff */
[----:B------:R-:W-:Y:S04]  /*56c0*/  LOP3.LUT R0, R0, 0x1, RZ, 0xc0, !PT ;  /* 0x0000000100007812 */ /* 0x000fe800078ec0ff */
[----:B------:R-:W-:Y:S04]  /*56d0*/  ISETP.NE.U32.AND P5, PT, R0, 0x1, PT ;  /* 0x000000010000780c */ /* 0x000fe80003fa5070 */
[----:B------:R-:W-:Y:S01]  /*56e0*/  P2R R110, PR, RZ, 0x20 ;  /* 0x00000020ff6e7803 */ /* 0x000fe20000000000 */
[----:B------:R3:W4:Y:S01]  /*56f0*/  SYNCS.PHASECHK.TRANS64.TRYWAIT P0, [R108+URZ+0xc0], R5 ;  /* 0x0000c0056c0075a7 */ /* 0x00072200080011ff */
[----:B-1----:R-:W-:Y:S01]  /*5700*/  @P6 SEL R109, RZ, 0x1, !P1 ;  /* 0x00000001ff6d6807 */ /* 0x002fe20004800000 */
[----:B---3--:R-:W-:Y:S06]  /*5710*/  @!P6 BRA `(.L_x_90) ;  /* 0x0000000000a0e947 */ /* 0x008fec0003800000 */
[----:B------:R-:W-:Y:S01]  /*5720*/  @P5 IMAD R7, R160, 0x2000, R153 ;  /* 0x00002000a0075824 */ /* 0x000fe200078e0299 */
[----:B------:R-:W-:Y:S01]  /*5730*/  ISETP.NE.AND P1, PT, R109, RZ, PT ;  /* 0x000000ff6d00720c */ /* 0x000fe20003f25270 */
[----:B------:R-:W-:Y:S01]  /*5740*/  BSSY B0, `(.L_x_91) ;  /* 0x0000011000007945 */ /* 0x000fe20003800000 */
[----:B------:R-:W-:Y:S01]  /*5750*/  CS2R R102, SRZ ;  /* 0x0000000000667805 */ /* 0x000fe2000001ff00 */
[----:B------:R-:W-:Y:S01]  /*5760*/  @P5 VIADD R2, R7, UR49 ;  /* 0x0000003107025c36 */ /* 0x000fe20008000000 */
[----:B------:R-:W-:Y:S02]  /*5770*/  CS2R R100, SRZ ;  /* 0x0000000000647805 */ /* 0x000fe4000001ff00 */
[----:B------:R-:W-:Y:S02]  /*5780*/  CS2R R90, SRZ ;  /* 0x00000000005a7805 */ /* 0x000fe4000001ff00 */
[----:B------:R-:W-:Y:S01]  /*5790*/  CS2R R88, SRZ ;  /* 0x0000000000587805 */ /* 0x000fe2000001ff00 */
[--C-:B------:R-:W-:Y:S01]  /*57a0*/  @P5 IMAD.IADD R6, R165, 0x1, R2.reuse ;  /* 0x00000001a5065824 */ /* 0x100fe200078e0202 */
[----:B------:R-:W-:Y:S01]  /*57b0*/  CS2R R94, SRZ ;  /* 0x00000000005e7805 */ /* 0x000fe2000001ff00 */
[--C-:B------:R-:W-:Y:S01]  /*57c0*/  @P5 IMAD.IADD R4, R164, 0x1, R2.reuse ;  /* 0x00000001a4045824 */ /* 0x100fe200078e0202 */
[----:B------:R-:W-:Y:S01]  /*57d0*/  CS2R R92, SRZ ;  /* 0x00000000005c7805 */ /* 0x000fe2000001ff00 */
[----:B------:R-:W-:Y:S01]  /*57e0*/  @P5 IMAD R2, R163, 0x10, R2 ;  /* 0x00000010a3025824 */ /* 0x000fe200078e0202 */
[----:B------:R-:W-:Y:S02]  /*57f0*/  CS2R R98, SRZ ;  /* 0x0000000000627805 */ /* 0x000fe4000001ff00 */
[----:B------:R-:W-:Y:S01]  /*5800*/  CS2R R96, SRZ ;  /* 0x0000000000607805 */ /* 0x000fe2000001ff00 */
[----:B------:R-:W-:Y:S06]  /*5810*/  @P1 BRA `(.L_x_92) ;  /* 0x00000000000c1947 */ /* 0x000fec0003800000 */
[----:B------:R-:W-:Y:S04]  /*5820*/  SHF.L.U32 R0, R159, 0x1f, RZ ;  /* 0x0000001f9f007819 */ /* 0x000fe800000006ff */
[----:B------:R-:W1:Y:S02]  /*5830*/  SYNCS.PHASECHK.TRANS64.TRYWAIT P1, [R3+URZ+0x50], R0 ;  /* 0x00005000030075a7 */ /* 0x000e6400080211ff */
[----:B-1----:R-:W-:Y:S05]  /*5840*/  @!P1 BRA `(.L_x_93) ;  /* 0x0000006000789947 */ /* 0x002fea0003800000 */
.L_x_92:
[----:B------:R-:W-:Y:S05]  /*5850*/  BSYNC B0 ;  /* 0x0000000000007941 */ /* 0x000fea0003800000 */
.L_x_91:
[----:B------:R-:W-:Y:S01]  /*5860*/  ISETP.NE.AND P1, PT, R110, RZ, PT ;  /* 0x000000ff6e00720c */ /* 0x000fe20003f25270 */
[----:B-1----:R-:W-:Y:S02]  /*5870*/  VIADD R3, R3, 0x70 ;  /* 0x0000007003037836 */ /* 0x002fe40000000000 */
[----:B------:R-:W-:Y:S02]  /*5880*/  IMAD.U32 R0, RZ, RZ, UR37 ;  /* 0x00000025ff007e24 */ /* 0x000fe4000f8e00ff */
[----:B------:R-:W-:Y:S03]  /*5890*/  VIADD R160, R160, 0x1 ;  /* 0x00000001a0a07836 */ /* 0x000fe60000000000 */
[----:B------:R-:W-:Y:S05]  /*58a0*/  PRMT R0, R0, 0x654, R3 ;  /* 0x0000065400007816 */ /* 0x000fea0000000003 */
[----:B------:R1:W3:Y:S04]  /*58b0*/  @P1 LDS.128 R100, [R7+UR49+0x200] ;  /* 0x0002003107641984 */ /* 0x0002e80008000c00 */
[----:B------:R1:W1:Y:S04]  /*58c0*/  @P1 LDS.128 R88, [R6+0x200] ;  /* 0x0002000006581984 */ /* 0x0002680000000c00 */
[----:B------:R1:W1:Y:S04]  /*58d0*/  @P1 LDS.128 R92, [R4+0x200] ;  /* 0x00020000045c1984 */ /* 0x0002680000000c00 */
[----:B------:R1:W1:Y:S01]  /*58e0*/  @P1 LDS.128 R96, [R2+0x200] ;  /* 0x0002000002601984 */ /* 0x0002620000000c00 */
[C---:B------:R-:W-:Y:S01]  /*58f0*/  ISETP.NE.AND P1, PT, R160.reuse, 0x4, PT ;  /* 0x00000004a000780c */ /* 0x040fe20003f25270 */
[----:B------:R-:W-:Y:S01]  /*5900*/  @!PT LDS RZ, [RZ] ;  /* 0x00000000fffff984 */ /* 0x000fe20000000800 */
[----:B------:R-:W-:Y:S01]  /*5910*/  @!PT LDS RZ, [RZ] ;  /* 0x00000000fffff984 */ /* 0x000fe20000000800 */
[----:B------:R-:W-:Y:S01]  /*5920*/  @!PT LDS RZ, [RZ] ;  /* 0x00000000fffff984 */ /* 0x000fe20000000800 */
[----:B------:R-:W-:Y:S01]  /*5930*/  @!PT LDS RZ, [RZ] ;  /* 0x00000000fffff984 */ /* 0x000fe20000000800 */
[----:B------:R5:W-:Y:S06]  /*5940*/  MEMBAR.ALL.CTA ;  /* 0x0000000000007992 */ /* 0x000bec0000008000 */
[----:B-----5:R-:W5:Y:S01]  /*5950*/  FENCE.VIEW.ASYNC.S ;  /* 0x00000000000073c6 */ /* 0x020f620000000000 */
[----:B------:R-:W-:Y:S01]  /*5960*/  SEL R160, R160, RZ, P1 ;  /* 0x000000ffa0a07207 */ /* 0x000fe20000800000 */
[----:B-----5:R5:W-:Y:S02]  /*5970*/  SYNCS.ARRIVE.TRANS64.RED.A1T0 RZ, [R0+URZ], RZ ;  /* 0x000000ff00ff79a7 */ /* 0x020be400081004ff */
[----:B-----5:R-:W-:Y:S04]  /*5980*/  SEL R0, RZ, 0x1, P1 ;  /* 0x00000001ff007807 */ /* 0x020fe80000800000 */
[----:B---3--:R-:W-:Y:S02]  /*5990*/  LOP3.LUT R159, R159, R0, RZ, 0x3c, !PT ;  /* 0x000000009f9f7212 */ /* 0x008fe400078e3cff */
.L_x_90:
[----:B------:R-:W-:Y:S05]  /*59a0*/  BSYNC B1 ;  /* 0x0000000000017941 */ /* 0x000fea0003800000 */
.L_x_89:
[----:B------:R-:W-:Y:S04]  /*59b0*/  SHF.R.U32.HI R3, RZ, 0x15, R80 ;  /* 0x00000015ff037819 */ /* 0x000fe80000011650 */
[----:B------:R-:W-:Y:S01]  /*59c0*/  LOP3.LUT P1, RZ, R3, 0x3, R154, 0x48, !PT ;  /* 0x0000000303ff7812 */ /* 0x000fe2000782489a */
[----:B------:R-:W-:Y:S01]  /*59d0*/  @!UPT UIADD3 URZ, UPT, UPT, URZ, URZ, URZ ;  /* 0x000000fffffff290 */ /* 0x000fe2000fffe0ff */
[----:B----4-:R-:W-:Y:S11]  /*59e0*/  @P0 BRA `(.L_x_94) ;  /* 0x0000000000080947 */ /* 0x010ff60003800000 */
[----:B------:R-:W3:Y:S02]  /*59f0*/  SYNCS.PHASECHK.TRANS64.TRYWAIT P0, [R108+URZ+0xc0], R5 ;  /* 0x0000c0056c0075a7 */ /* 0x000ee400080011ff */
[----:B---3--:R-:W-:Y:S05]  /*5a00*/  @!P0 BRA `(.L_x_95) ;  /* 0x00000060001c8947 */ /* 0x008fea0003800000 */
.L_x_94:
[----:B------:R-:W-:Y:S05]  /*5a10*/  @!P1 BRA `(.L_x_96) ;  /* 0x0000000000409947 */ /* 0x000fea0003800000 */
[----:B------:R-:W3:Y:S01]  /*5a20*/  LDCU.64 UR8, c[0x4][0x78] ;  /* 0x01000f00ff0877ac */ /* 0x000ee20008000a00 */
[----:B------:R-:W-:Y:S01]  /*5a30*/  MOV R3, 0x0 ;  /* 0x0000000000037802 */ /* 0x000fe20000000f00 */
[----:B------:R-:W-:Y:S02]  /*5a40*/  HFMA2 R12, -RZ, RZ, 0, 5.9604644775390625e-08 ;  /* 0x00000001ff0c7431 */ /* 0x000fe400000001ff */
[----:B------:R-:W-:Y:S02]  /*5a50*/  IMAD.MOV.U32 R8, RZ, RZ, 0x192 ;  /* 0x00000192ff087424 */ /* 0x000fe400078e00ff */
[----:B------:R-:W-:Y:S01]  /*5a60*/  IMAD.MOV.U32 R13, RZ, RZ, RZ ;  /* 0x000000ffff0d7224 */ /* 0x000fe200078e00ff */
[----:B------:R-:W4:Y:S01]  /*5a70*/  LDCU.64 UR6, c[0x4][0x80] ;  /* 0x01001000ff0677ac */ /* 0x000f220008000a00 */
[----:B-1----:R-:W1:Y:S01]  /*5a80*/  LDC.64 R2, c[0x4][R3] ;  /* 0x0100000003027b82 */ /* 0x002e620000000a00 */
[----:B------:R-:W5:Y:S01]  /*5a90*/  LDCU.64 UR4, c[0x4][0x18] ;  /* 0x01000300ff0477ac */ /* 0x000f620008000a00 */
[----:B---3--:R-:W-:Y:S01]  /*5aa0*/  MOV R5, UR9 ;  /* 0x0000000900057c02 */ /* 0x008fe20008000f00 */
[----:B------:R-:W-:Y:S01]  /*5ab0*/  IMAD.U32 R4, RZ, RZ, UR8 ;  /* 0x00000008ff047e24 */ /* 0x000fe2000f8e00ff */
[----:B----4-:R-:W-:Y:S01]  /*5ac0*/  MOV R7, UR7 ;  /* 0x0000000700077c02 */ /* 0x010fe20008000f00 */
[----:B------:R-:W-:Y:S01]  /*5ad0*/  IMAD.U32 R6, RZ, RZ, UR6 ;  /* 0x00000006ff067e24 */ /* 0x000fe2000f8e00ff */
[----:B-----5:R-:W-:Y:S01]  /*5ae0*/  MOV R11, UR5 ;  /* 0x00000005000b7c02 */ /* 0x020fe20008000f00 */
[----:B------:R-:W-:Y:S02]  /*5af0*/  IMAD.U32 R10, RZ, RZ, UR4 ;  /* 0x00000004ff0a7e24 */ /* 0x000fe4000f8e00ff */
[----:B------:R-:W-:Y:S07]  /*5b00*/  LEPC R20, `(.L_x_96) ;  /* 0x000000001014794e */ /* 0x000fee0000000000 */
[----:B-12---:R-:W-:Y:S05]  /*5b10*/  CALL.ABS.NOINC R2 ;  /* 0x0000000002007343 */ /* 0x006fea0003c00000 */
.L_x_96:
[----:B------:R-:W-:Y:S01]  /*5b20*/  SHF.L.U32 R83, R100, 0x10, RZ ;  /* 0x0000001064537819 */ /* 0x000fe200000006ff */
[----:B------:R-:W-:Y:S05]  /*5b30*/  WARPSYNC.ALL ;  /* 0x0000000000007948 */ /* 0x000fea0003800000 */
[----:B------:R-:W-:Y:S01]  /*5b40*/  R2UR UR4, R80 ;  /* 0x00000000500472ca */ /* 0x000fe200000e0000 */
[----:B------:R-:W-:Y:S01]  /*5b50*/  BSSY.RECONVERGENT B0, `(.L_x_97) ;  /* 0x0000121000007945 */ /* 0x000fe20003800200 */
[----:B------:R-:W-:Y:S02]  /*5b60*/  IADD3 R111, PT, PT, R153, UR49, RZ ;  /* 0x00000031996f7c10 */ /* 0x000fe4000fffe0ff */
[----:B------:R-:W-:Y:S02]  /*5b70*/  SHF.L.U32 R116, R163, 0x4, RZ ;  /* 0x00000004a3747819 */ /* 0x000fe400000006ff */
[-C--:B------:R-:W-:Y:S02]  /*5b80*/  IADD3 R172, PT, PT, R165, R111.reuse, RZ ;  /* 0x0000006fa5ac7210 */ /* 0x080fe40007ffe0ff */
[----:B------:R-:W-:Y:S02]  /*5b90*/  IADD3 R171, PT, PT, R164, R111, RZ ;  /* 0x0000006fa4ab7210 */ /* 0x000fe40007ffe0ff */
[----:B------:R-:W-:Y:S02]  /*5ba0*/  IADD3 R170, PT, PT, R111, R116, RZ ;  /* 0x000000746faa7210 */ /* 0x000fe40007ffe0ff */
[C---:B------:R-:W-:Y:S01]  /*5bb0*/  PRMT R81, R100.reuse, 0x8880, RZ ;  /* 0x0000888064517816 */ /* 0x040fe200000000ff */
[----:B-1-3--:R-:W2:Y:S01]  /*5bc0*/  LDTM.x64 R4, tmem[UR4] ;  /* 0x00000004000479ee */ /* 0x00aea20008340000 */
[----:B------:R-:W-:Y:S02]  /*5bd0*/  SHF.R.S32.HI R83, RZ, 0x18, R83 ;  /* 0x00000018ff537819 */ /* 0x000fe40000011453 */
[----:B------:R-:W-:Y:S02]  /*5be0*/  SHF.R.S32.HI R86, RZ, 0x18, R101 ;  /* 0x00000018ff567819 */ /* 0x000fe40000011465 */
[----:B------:R-:W-:Y:S02]  /*5bf0*/  SHF.L.U32 R84, R100, 0x8, RZ ;  /* 0x0000000864547819 */ /* 0x000fe400000006ff */
[----:B------:R-:W-:Y:S02]  /*5c00*/  SHF.L.U32 R85, R101, 0x8, RZ ;  /* 0x0000000865557819 */ /* 0x000fe400000006ff */
[----:B------:R-:W-:Y:S02]  /*5c10*/  SHF.R.S32.HI R84, RZ, 0x18, R84 ;  /* 0x00000018ff547819 */ /* 0x000fe40000011454 */
[----:B------:R-:W-:Y:S02]  /*5c20*/  SHF.R.S32.HI R85, RZ, 0x18, R85 ;  /* 0x00000018ff557819 */ /* 0x000fe40000011455 */
[----:B------:R-:W-:Y:S02]  /*5c30*/  SHF.L.U32 R87, R98, 0x8, RZ ;  /* 0x0000000862577819 */ /* 0x000fe400000006ff */
[----:B------:R-:W-:Y:S02]  /*5c40*/  ISETP.NE.AND P0, PT, R167, RZ, PT ;  /* 0x000000ffa700720c */ /* 0x000fe40003f05270 */
[----:B------:R-:W-:Y:S02]  /*5c50*/  SHF.R.S32.HI R87, RZ, 0x18, R87 ;  /* 0x00000018ff577819 */ /* 0x000fe40000011457 */
[----:B------:R-:W-:Y:S02]  /*5c60*/  ISETP.NE.AND P6, PT, R117, RZ, PT ;  /* 0x000000ff7500720c */ /* 0x000fe40003fc5270 */
[----:B------:R-:W-:Y:S01]  /*5c70*/  LEA R118, R160, UR49, 0x3 ;  /* 0x00000031a0767c11 */ /* 0x000fe2000f8e18ff */
[C---:B--2---:R-:W-:Y:S02]  /*5c80*/  IMAD R0, R78.reuse, R4, RZ ;  /* 0x000000044e007224 */ /* 0x044fe400078e02ff */
[C---:B------:R-:W-:Y:S02]  /*5c90*/  IMAD R2, R78.reuse, R5, RZ ;  /* 0x000000054e027224 */ /* 0x040fe400078e02ff */
[----:B------:R-:W-:Y:S02]  /*5ca0*/  IMAD R3, R78, R6, RZ ;  /* 0x000000064e037224 */ /* 0x000fe400078e02ff */
[-C--:B------:R-:W-:Y:S01]  /*5cb0*/  IMAD R0, R81, R82.reuse, R0 ;  /* 0x0000005251007224 */ /* 0x080fe200078e0200 */
[----:B------:R-:W-:Y:S01]  /*5cc0*/  SHF.R.S32.HI R81, RZ, 0x18, R100 ;  /* 0x00000018ff517819 */ /* 0x000fe20000011464 */
[-C--:B------:R-:W-:Y:S01]  /*5cd0*/  IMAD R2, R83, R82.reuse, R2 ;  /* 0x0000005253027224 */ /* 0x080fe200078e0202 */
[C---:B------:R-:W-:Y:S01]  /*5ce0*/  PRMT R83, R101.reuse, 0x8880, RZ ;  /* 0x0000888065537816 */ /* 0x040fe200000000ff */
[----:B------:R-:W-:Y:S01]  /*5cf0*/  IMAD R3, R84, R82, R3 ;  /* 0x0000005254037224 */ /* 0x000fe200078e0203 */
[----:B------:R-:W-:Y:S01]  /*5d00*/  SHF.L.U32 R84, R101, 0x10, RZ ;  /* 0x0000001065547819 */ /* 0x000fe200000006ff */
[C---:B------:R-:W-:Y:S01]  /*5d10*/  IMAD R7, R78.reuse, R7, RZ ;  /* 0x000000074e077224 */ /* 0x040fe200078e02ff */
[----:B------:R-:W-:Y:S01]  /*5d20*/  @P6 SHF.L.U32 R119, R159, 0x1f, RZ ;  /* 0x0000001f9f776819 */ /* 0x000fe200000006ff */
[C---:B------:R-:W-:Y:S01]  /*5d30*/  IMAD R4, R78.reuse, R8, RZ ;  /* 0x000000084e047224 */ /* 0x040fe200078e02ff */
[----:B------:R-:W-:Y:S01]  /*5d40*/  SHF.R.S32.HI R84, RZ, 0x18, R84 ;  /* 0x00000018ff547819 */ /* 0x000fe20000011454 */
[----:B------:R-:W-:Y:S02]  /*5d50*/  IMAD R5, R78, R9, RZ ;  /* 0x000000094e057224 */ /* 0x000fe400078e02ff */
[----:B------:R-:W-:Y:S01]  /*5d60*/  IMAD R7, R81, R82, R7 ;  /* 0x0000005251077224 */ /* 0x000fe200078e0207 */
[----:B------:R-:W-:Y:S01]  /*5d70*/  PRMT R81, R102, 0x8880, RZ ;  /* 0x0000888066517816 */ /* 0x000fe200000000ff */
[----:B------:R-:W-:Y:S02]  /*5d80*/  IMAD R6, R78, R10, RZ ;  /* 0x0000000a4e067224 */ /* 0x000fe400078e02ff */
[-C--:B------:R-:W-:Y:S01]  /*5d90*/  IMAD R4, R83, R82.reuse, R4 ;  /* 0x0000005253047224 */ /* 0x080fe200078e0204 */
[----:B------:R-:W-:Y:S01]  /*5da0*/  I2IP.S8.S32.SAT R105, R7, R3, RZ ;  /* 0x0000000307697239 */ /* 0x000fe200000014ff */
[----:B------:R-:W-:Y:S01]  /*5db0*/  IMAD R5, R84, R82, R5 ;  /* 0x0000005254057224 */ /* 0x000fe200078e0205 */
[----:B------:R-:W-:Y:S01]  /*5dc0*/  SHF.L.U32 R83, R102, 0x10, RZ ;  /* 0x0000001066537819 */ /* 0x000fe200000006ff */
[----:B------:R-:W-:Y:S01]  /*5dd0*/  IMAD R11, R78, R11, RZ ;  /* 0x0000000b4e0b7224 */ /* 0x000fe200078e02ff */
[----:B------:R-:W-:Y:S01]  /*5de0*/  I2IP.S8.S32.SAT R104, R2, R0, R105 ;  /* 0x0000000002687239 */ /* 0x000fe20000001469 */
[----:B------:R-:W-:Y:S01]  /*5df0*/  IMAD R6, R85, R82, R6 ;  /* 0x0000005255067224 */ /* 0x000fe200078e0206 */
[----:B------:R-:W-:Y:S01]  /*5e00*/  SHF.R.S32.HI R83, RZ, 0x18, R83 ;  /* 0x00000018ff537819 */ /* 0x000fe20000011453 */
[----:B------:R-:W-:Y:S01]  /*5e10*/  IMAD R8, R78, R12, RZ ;  /* 0x0000000c4e087224 */ /* 0x000fe200078e02ff */
[----:B------:R-:W-:Y:S01]  /*5e20*/  SHF.L.U32 R85, R102, 0x8, RZ ;  /* 0x0000000866557819 */ /* 0x000fe200000006ff */
[----:B------:R-:W-:Y:S02]  /*5e30*/  IMAD R9, R78, R13, RZ ;  /* 0x0000000d4e097224 */ /* 0x000fe400078e02ff */
[----:B------:R-:W-:Y:S01]  /*5e40*/  IMAD R11, R86, R82, R11 ;  /* 0x00000052560b7224 */ /* 0x000fe200078e020b */
[----:B------:R-:W-:Y:S01]  /*5e50*/  SHF.R.S32.HI R85, RZ, 0x18, R85 ;  /* 0x00000018ff557819 */ /* 0x000fe20000011455 */
[C---:B------:R-:W-:Y:S01]  /*5e60*/  IMAD R10, R78.reuse, R14, RZ ;  /* 0x0000000e4e0a7224 */ /* 0x040fe200078e02ff */
[----:B------:R-:W-:Y:S01]  /*5e70*/  SHF.R.S32.HI R86, RZ, 0x18, R103 ;  /* 0x00000018ff567819 */ /* 0x000fe20000011467 */
[----:B------:R-:W-:Y:S01]  /*5e80*/  IMAD R8, R81, R82, R8 ;  /* 0x0000005251087224 */ /* 0x000fe200078e0208 */
[----:B------:R-:W-:Y:S01]  /*5e90*/  I2IP.S8.S32.SAT R106, R11, R6, RZ ;  /* 0x000000060b6a7239 */ /* 0x000fe200000014ff */
[----:B------:R-:W-:Y:S01]  /*5ea0*/  IMAD R9, R83, R82, R9 ;  /* 0x0000005253097224 */ /* 0x000fe200078e0209 */
[C---:B------:R-:W-:Y:S01]  /*5eb0*/  PRMT R83, R103.reuse, 0x8880, RZ ;  /* 0x0000888067537816 */ /* 0x040fe200000000ff */
[----:B------:R-:W-:Y:S01]  /*5ec0*/  IMAD.U32 R84, R103, 0x10000, RZ ;  /* 0x0001000067547824 */ /* 0x000fe200078e00ff */
[----:B------:R-:W-:Y:S01]  /*5ed0*/  I2IP.S8.S32.SAT R105, R5, R4, R106 ;  /* 0x0000000405697239 */ /* 0x000fe2000000146a */
[C---:B------:R-:W-:Y:S01]  /*5ee0*/  IMAD R15, R78.reuse, R15, RZ ;  /* 0x0000000f4e0f7224 */ /* 0x040fe200078e02ff */
[----:B------:R-:W-:Y:S01]  /*5ef0*/  SHF.R.S32.HI R81, RZ, 0x18, R102 ;  /* 0x00000018ff517819 */ /* 0x000fe20000011466 */
[----:B------:R-:W-:Y:S01]  /*5f00*/  IMAD R10, R85, R82, R10 ;  /* 0x00000052550a7224 */ /* 0x000fe200078e020a */
[----:B------:R-:W-:Y:S01]  /*5f10*/  SHF.R.S32.HI R84, RZ, 0x18, R84 ;  /* 0x00000018ff547819 */ /* 0x000fe20000011454 */
[C---:B------:R-:W-:Y:S01]  /*5f20*/  IMAD R12, R78.reuse, R16, RZ ;  /* 0x000000104e0c7224 */ /* 0x040fe200078e02ff */
[----:B------:R-:W-:Y:S01]  /*5f30*/  SHF.L.U32 R85, R103, 0x8, RZ ;  /* 0x0000000867557819 */ /* 0x000fe200000006ff */
[----:B------:R-:W-:Y:S02]  /*5f40*/  IMAD R13, R78, R17, RZ ;  /* 0x000000114e0d7224 */ /* 0x000fe400078e02ff */
[----:B------:R-:W-:Y:S01]  /*5f50*/  IMAD R15, R81, R82, R15 ;  /* 0x00000052510f7224 */ /* 0x000fe200078e020f */
[----:B------:R-:W-:Y:S01]  /*5f60*/  PRMT R81, R88, 0x8880, RZ ;  /* 0x0000888058517816 */ /* 0x000fe200000000ff */
[----:B------:R-:W-:Y:S01]  /*5f70*/  IMAD R14, R78, R18, RZ ;  /* 0x000000124e0e7224 */ /* 0x000fe200078e02ff */
[----:B------:R-:W-:Y:S01]  /*5f80*/  SHF.R.S32.HI R85, RZ, 0x18, R85 ;  /* 0x00000018ff557819 */ /* 0x000fe20000011455 */
[----:B------:R-:W-:Y:S01]  /*5f90*/  IMAD R12, R83, R82, R12 ;  /* 0x00000052530c7224 */ /* 0x000fe200078e020c */
[----:B------:R-:W-:Y:S01]  /*5fa0*/  I2IP.S8.S32.SAT R106, R15, R10, RZ ;  /* 0x0000000a0f6a7239 */ /* 0x000fe200000014ff */
[----:B------:R-:W-:Y:S01]  /*5fb0*/  IMAD R13, R84, R82, R13 ;  /* 0x00000052540d7224 */ /* 0x000fe200078e020d */
[----:B------:R-:W-:Y:S01]  /*5fc0*/  SHF.L.U32 R83, R88, 0x10, RZ ;  /* 0x0000001058537819 */ /* 0x000fe200000006ff */
[C---:B------:R-:W-:Y:S01]  /*5fd0*/  IMAD R19, R78.reuse, R19, RZ ;  /* 0x000000134e137224 */ /* 0x040fe200078e02ff */
[----:B------:R-:W-:Y:S01]  /*5fe0*/  I2IP.S8.S32.SAT R106, R9, R8, R106 ;  /* 0x00000008096a7239 */ /* 0x000fe2000000146a */
[----:B------:R-:W-:Y:S01]  /*5ff0*/  IMAD R14, R85, R82, R14 ;  /* 0x00000052550e7224 */ /* 0x000fe200078e020e */
[----:B------:R-:W-:Y:S01]  /*6000*/  SHF.R.S32.HI R83, RZ, 0x18, R83 ;  /* 0x00000018ff537819 */ /* 0x000fe20000011453 */
[C---:B------:R-:W-:Y:S01]  /*6010*/  IMAD R16, R78.reuse, R20, RZ ;  /* 0x000000144e107224 */ /* 0x040fe200078e02ff */
[----:B------:R-:W-:Y:S01]  /*6020*/  SHF.L.U32 R84, R89, 0x10, RZ ;  /* 0x0000001059547819 */ /* 0x000fe200000006ff */
[----:B------:R-:W-:Y:S01]  /*6030*/  IMAD R17, R78, R21, RZ ;  /* 0x000000154e117224 */ /* 0x000fe200078e02ff */
[----:B------:R-:W-:Y:S01]  /*6040*/  SHF.L.U32 R85, R88, 0x8, RZ ;  /* 0x0000000858557819 */ /* 0x000fe200000006ff */
[----:B------:R-:W-:Y:S01]  /*6050*/  IMAD R19, R86, R82, R19 ;  /* 0x0000005256137224 */ /* 0x000fe200078e0213 */
[----:B------:R-:W-:Y:S01]  /*6060*/  SHF.R.S32.HI R84, RZ, 0x18, R84 ;  /* 0x00000018ff547819 */ /* 0x000fe20000011454 */
[C---:B------:R-:W-:Y:S01]  /*6070*/  IMAD R18, R78.reuse, R22, RZ ;  /* 0x000000164e127224 */ /* 0x040fe200078e02ff */
[----:B------:R-:W-:Y:S01]  /*6080*/  SHF.R.S32.HI R85, RZ, 0x18, R85 ;  /* 0x00000018ff557819 */ /* 0x000fe20000011455 */
[----:B------:R-:W-:Y:S01]  /*6090*/  IMAD R16, R81, R82, R16 ;  /* 0x0000005251107224 */ /* 0x000fe200078e0210 */
[----:B------:R-:W-:Y:S01]  /*60a0*/  I2IP.S8.S32.SAT R107, R19, R14, RZ ;  /* 0x0000000e136b7239 */ /* 0x000fe200000014ff */
[-C--:B------:R-:W-:Y:S01]  /*60b0*/  IMAD R17, R83, R82.reuse, R17 ;  /* 0x0000005253117224 */ /* 0x080fe200078e0211 */
[----:B------:R-:W-:Y:S01]  /*60c0*/  PRMT R83, R89, 0x8880, RZ ;  /* 0x0000888059537816 */ /* 0x000fe200000000ff */
[C---:B------:R-:W-:Y:S01]  /*60d0*/  IMAD R23, R78.reuse, R23, RZ ;  /* 0x000000174e177224 */ /* 0x040fe200078e02ff */
[----:B------:R-:W-:Y:S01]  /*60e0*/  SHF.R.S32.HI R81, RZ, 0x18, R88 ;  /* 0x00000018ff517819 */ /* 0x000fe20000011458 */
[----:B------:R-:W-:Y:S01]  /*60f0*/  IMAD R18, R85, R82, R18 ;  /* 0x0000005255127224 */ /* 0x000fe200078e0212 */
[----:B------:R-:W-:Y:S01]  /*6100*/  SHF.L.U32 R85, R89, 0x8, RZ ;  /* 0x0000000859557819 */ /* 0x000fe200000006ff */
[C---:B------:R-:W-:Y:S01]  /*6110*/  IMAD R20, R78.reuse, R24, RZ ;  /* 0x000000184e147224 */ /* 0x040fe200078e02ff */
[----:B------:R-:W-:Y:S01]  /*6120*/  I2IP.S8.S32.SAT R107, R13, R12, R107 ;  /* 0x0000000c0d6b7239 */ /* 0x000fe2000000146b */
[----:B------:R-:W-:Y:S01]  /*6130*/  IMAD R21, R78, R25, RZ ;  /* 0x000000194e157224 */ /* 0x000fe200078e02ff */
[----:B------:R-:W-:Y:S01]  /*6140*/  SHF.R.S32.HI R85, RZ, 0x18, R85 ;  /* 0x00000018ff557819 */ /* 0x000fe20000011455 */
[----:B------:R-:W-:Y:S01]  /*6150*/  IMAD R23, R81, R82, R23 ;  /* 0x0000005251177224 */ /* 0x000fe200078e0217 */
[----:B------:R-:W-:Y:S01]  /*6160*/  PRMT R81, R90, 0x8880, RZ ;  /* 0x000088805a517816 */ /* 0x000fe200000000ff */
[----:B------:R-:W-:Y:S01]  /*6170*/  IMAD R22, R78, R26, RZ ;  /* 0x0000001a4e167224 */ /* 0x000fe200078e02ff */
[----:B------:R1:W-:Y:S01]  /*6180*/  STS.128 [R153+UR49+0x8200], R104 ;  /* 0x0082006899007988 */ /* 0x0003e20008000c31 */
[----:B------:R-:W-:Y:S01]  /*6190*/  IMAD R20, R83, R82, R20 ;  /* 0x0000005253147224 */ /* 0x000fe200078e0214 */
[----:B------:R-:W-:Y:S01]  /*61a0*/  I2IP.S8.S32.SAT R112, R23, R18, RZ ;  /* 0x0000001217707239 */ /* 0x000fe200000014ff */
[----:B------:R-:W-:Y:S01]  /*61b0*/  IMAD R21, R84, R82, R21 ;  /* 0x0000005254157224 */ /* 0x000fe200078e0215 */
[----:B------:R-:W-:Y:S01]  /*61c0*/  SHF.R.S32.HI R86, RZ, 0x18, R89 ;  /* 0x00000018ff567819 */ /* 0x000fe20000011459 */
[----:B------:R-:W-:Y:S01]  /*61d0*/  IMAD.U32 R83, R90, 0x10000, RZ ;  /* 0x000100005a537824 */ /* 0x000fe200078e00ff */
[----:B------:R-:W-:Y:S01]  /*61e0*/  I2IP.S8.S32.SAT R112, R17, R16, R112 ;  /* 0x0000001011707239 */ /* 0x000fe20000001470 */
[----:B------:R-:W-:Y:S01]  /*61f0*/  IMAD R27, R78, R27, RZ ;  /* 0x0000001b4e1b7224 */ /* 0x000fe200078e02ff */
[----:B------:R-:W-:Y:S01]  /*6200*/  SHF.L.U32 R84, R91, 0x10, RZ ;  /* 0x000000105b547819 */ /* 0x000fe200000006ff */
[----:B------:R-:W-:Y:S01]  /*6210*/  IMAD R22, R85, R82, R22 ;  /* 0x0000005255167224 */ /* 0x000fe200078e0216 */
[----:B------:R-:W-:Y:S01]  /*6220*/  SHF.L.U32 R85, R90, 0x8, RZ ;  /* 0x000000085a557819 */ /* 0x000fe200000006ff */
[C---:B------:R-:W-:Y:S01]  /*6230*/  IMAD R24, R78.reuse, R28, RZ ;  /* 0x0000001c4e187224 */ /* 0x040fe200078e02ff */
[----:B------:R-:W-:Y:S01]  /*6240*/  SHF.R.S32.HI R83, RZ, 0x18, R83 ;  /* 0x00000018ff537819 */ /* 0x000fe20000011453 */
[----:B------:R-:W-:Y:S01]  /*6250*/  IMAD R25, R78, R29, RZ ;  /* 0x0000001d4e197224 */ /* 0x000fe200078e02ff */
[----:B------:R-:W-:Y:S01]  /*6260*/  SHF.R.S32.HI R84, RZ, 0x18, R84 ;  /* 0x00000018ff547819 */ /* 0x000fe20000011454 */
[----:B------:R-:W-:Y:S01]  /*6270*/  IMAD R27, R86, R82, R27 ;  /* 0x00000052561b7224 */ /* 0x000fe200078e021b */
[----:B------:R-:W-:Y:S01]  /*6280*/  SHF.R.S32.HI R85, RZ, 0x18, R85 ;  /* 0x00000018ff557819 */ /* 0x000fe20000011455 */
[C---:B------:R-:W-:Y:S01]  /*6290*/  IMAD R26, R78.reuse, R30, RZ ;  /* 0x0000001e4e1a7224 */ /* 0x040fe200078e02ff */
[----:B------:R-:W-:Y:S01]  /*62a0*/  SHF.R.S32.HI R86, RZ, 0x18, R91 ;  /* 0x00000018ff567819 */ /* 0x000fe2000001145b */
[----:B------:R-:W-:Y:S01]  /*62b0*/  IMAD R24, R81, R82, R24 ;  /* 0x0000005251187224 */ /* 0x000fe200078e0218 */
[----:B------:R-:W-:Y:S01]  /*62c0*/  I2IP.S8.S32.SAT R113, R27, R22, RZ ;  /* 0x000000161b717239 */ /* 0x000fe200000014ff */
[----:B------:R-:W-:Y:S01]  /*62d0*/  IMAD R25, R83, R82, R25 ;  /* 0x0000005253197224 */ /* 0x000fe200078e0219 */
[----:B------:R-:W-:Y:S01]  /*62e0*/  SHF.R.S32.HI R81, RZ, 0x18, R90 ;  /* 0x00000018ff517819 */ /* 0x000fe2000001145a */
[C---:B------:R-:W-:Y:S01]  /*62f0*/  IMAD R31, R78.reuse, R31, RZ ;  /* 0x0000001f4e1f7224 */ /* 0x040fe200078e02ff */
[----:B------:R-:W-:Y:S01]  /*6300*/  I2IP.S8.S32.SAT R113, R21, R20, R113 ;  /* 0x0000001415717239 */ /* 0x000fe20000001471 */
[----:B------:R-:W-:Y:S01]  /*6310*/  IMAD R26, R85, R82, R26 ;  /* 0x00000052551a7224 */ /* 0x000fe200078e021a */
[C---:B------:R-:W-:Y:S01]  /*6320*/  PRMT R83, R91.reuse, 0x8880, RZ ;  /* 0x000088805b537816 */ /* 0x040fe200000000ff */
[C---:B------:R-:W-:Y:S01]  /*6330*/  IMAD R28, R78.reuse, R32, RZ ;  /* 0x000000204e1c7224 */ /* 0x040fe200078e02ff */
[----:B------:R-:W-:Y:S01]  /*6340*/  SHF.L.U32 R85, R91, 0x8, RZ ;  /* 0x000000085b557819 */ /* 0x000fe200000006ff */
[C---:B------:R-:W-:Y:S02]  /*6350*/  IMAD R29, R78.reuse, R33, RZ ;  /* 0x000000214e1d7224 */ /* 0x040fe400078e02ff */
[----:B------:R-:W-:Y:S01]  /*6360*/  IMAD R31, R81, R82, R31 ;  /* 0x00000052511f7224 */ /* 0x000fe200078e021f */
[----:B------:R-:W-:Y:S01]  /*6370*/  SHF.R.S32.HI R85, RZ, 0x18, R85 ;  /* 0x00000018ff557819 */ /* 0x000fe20000011455 */
[----:B------:R-:W-:Y:S01]  /*6380*/  IMAD R30, R78, R34, RZ ;  /* 0x000000224e1e7224 */ /* 0x000fe200078e02ff */
[----:B------:R-:W-:Y:S01]  /*6390*/  PRMT R81, R92, 0x8880, RZ ;  /* 0x000088805c517816 */ /* 0x000fe200000000ff */
[----:B------:R-:W-:Y:S01]  /*63a0*/  IMAD R28, R83, R82, R28 ;  /* 0x00000052531c7224 */ /* 0x000fe200078e021c */
[----:B------:R-:W-:Y:S01]  /*63b0*/  I2IP.S8.S32.SAT R114, R31, R26, RZ ;  /* 0x0000001a1f727239 */ /* 0x000fe200000014ff */
[----:B------:R-:W-:Y:S01]  /*63c0*/  IMAD R29, R84, R82, R29 ;  /* 0x00000052541d7224 */ /* 0x000fe200078e021d */
[----:B------:R-:W-:Y:S01]  /*63d0*/  SHF.L.U32 R83, R92, 0x10, RZ ;  /* 0x000000105c537819 */ /* 0x000fe200000006ff */
[----:B------:R-:W-:Y:S01]  /*63e0*/  IMAD R35, R78, R35, RZ ;  /* 0x000000234e237224 */ /* 0x000fe200078e02ff */
[----:B------:R-:W-:Y:S01]  /*63f0*/  I2IP.S8.S32.SAT R114, R25, R24, R114 ;  /* 0x0000001819727239 */ /* 0x000fe20000001472 */
[----:B------:R-:W-:Y:S01]  /*6400*/  IMAD R30, R85, R82, R30 ;  /* 0x00000052551e7224 */ /* 0x000fe200078e021e */
[----:B------:R-:W-:Y:S01]  /*6410*/  SHF.L.U32 R85, R92, 0x8, RZ ;  /* 0x000000085c557819 */ /* 0x000fe200000006ff */
[C---:B------:R-:W-:Y:S01]  /*6420*/  IMAD R32, R78.reuse, R36, RZ ;  /* 0x000000244e207224 */ /* 0x040fe200078e02ff */
[----:B------:R-:W-:Y:S01]  /*6430*/  SHF.R.S32.HI R83, RZ, 0x18, R83 ;  /* 0x00000018ff537819 */ /* 0x000fe20000011453 */
[----:B------:R-:W-:Y:S01]  /*6440*/  IMAD R33, R78, R37, RZ ;  /* 0x000000254e217224 */ /* 0x000fe200078e02ff */
[----:B------:R-:W-:Y:S01]  /*6450*/  SHF.R.S32.HI R85, RZ, 0x18, R85 ;  /* 0x00000018ff557819 */ /* 0x000fe20000011455 */
[----:B------:R-:W-:Y:S01]  /*6460*/  IMAD R35, R86, R82, R35 ;  /* 0x0000005256237224 */ /* 0x000fe200078e0223 */
[----:B------:R-:W-:Y:S01]  /*6470*/  PRMT R84, R93, 0x8880, RZ ;  /* 0x000088805d547816 */ /* 0x000fe200000000ff */
[----:B------:R-:W-:Y:S01]  /*6480*/  IMAD R34, R78, R38, RZ ;  /* 0x000000264e227224 */ /* 0x000fe200078e02ff */
[----:B------:R-:W-:Y:S01]  /*6490*/  SHF.L.U32 R86, R96, 0x10, RZ ;  /* 0x0000001060567819 */ /* 0x000fe200000006ff */
[----:B------:R-:W-:Y:S01]  /*64a0*/  IMAD R32, R81, R82, R32 ;  /* 0x0000005251207224 */ /* 0x000fe200078e0220 */
[----:B------:R-:W-:Y:S01]  /*64b0*/  SHF.R.S32.HI R81, RZ, 0x18, R92 ;  /* 0x00000018ff517819 */ /* 0x000fe2000001145c */
[C---:B------:R-:W-:Y:S01]  /*64c0*/  IMAD R39, R78.reuse, R39, RZ ;  /* 0x000000274e277224 */ /* 0x040fe200078e02ff */
[----:B------:R-:W-:Y:S01]  /*64d0*/  I2IP.S8.S32.SAT R115, R35, R30, RZ ;  /* 0x0000001e23737239 */ /* 0x000fe200000014ff */
[-C--:B------:R-:W-:Y:S02]  /*64e0*/  IMAD R33, R83, R82.reuse, R33 ;  /* 0x0000005253217224 */ /* 0x080fe400078e0221 */
[----:B------:R-:W-:Y:S01]  /*64f0*/  IMAD R34, R85, R82, R34 ;  /* 0x0000005255227224 */ /* 0x000fe200078e0222 */
[----:B------:R-:W-:Y:S01]  /*6500*/  I2IP.S8.S32.SAT R115, R29, R28, R115 ;  /* 0x0000001c1d737239 */ /* 0x000fe20000001473 */
[C---:B------:R-:W-:Y:S01]  /*6510*/  IMAD.U32 R83, R93.reuse, 0x10000, RZ ;  /* 0x000100005d537824 */ /* 0x040fe200078e00ff */
[----:B------:R-:W-:Y:S01]  /*6520*/  SHF.L.U32 R85, R93, 0x8, RZ ;  /* 0x000000085d557819 */ /* 0x000fe200000006ff */
[----:B------:R-:W-:Y:S01]  /*6530*/  IMAD R39, R81, R82, R39 ;  /* 0x0000005251277224 */ /* 0x000fe200078e0227 */
[----:B------:R-:W-:Y:S01]  /*6540*/  MOV R81, R84 ;  /* 0x0000005400517202 */ /* 0x000fe20000000f00 */
[C---:B------:R-:W-:Y:S01]  /*6550*/  IMAD R36, R78.reuse, R40, RZ ;  /* 0x000000284e247224 */ /* 0x040fe200078e02ff */
[----:B------:R-:W-:Y:S01]  /*6560*/  SHF.R.S32.HI R83, RZ, 0x18, R83 ;  /* 0x00000018ff537819 */ /* 0x000fe20000011453 */
[C---:B------:R-:W-:Y:S01]  /*6570*/  IMAD R37, R78.reuse, R41, RZ ;  /* 0x000000294e257224 */ /* 0x040fe200078e02ff */
[----:B------:R-:W-:Y:S01]  /*6580*/  SHF.R.S32.HI R85, RZ, 0x18, R85 ;  /* 0x00000018ff557819 */ /* 0x000fe20000011455 */
[C---:B------:R-:W-:Y:S01]  /*6590*/  IMAD R38, R78.reuse, R42, RZ ;  /* 0x0000002a4e267224 */ /* 0x040fe200078e02ff */
[----:B------:R1:W-:Y:S01]  /*65a0*/  STS.128 [R172+0x8200], R112 ;  /* 0x00820070ac007388 */ /* 0x0003e20000000c00 */
[----:B------:R-:W-:Y:S01]  /*65b0*/  IMAD R36, R81, R82, R36 ;  /* 0x0000005251247224 */ /* 0x000fe200078e0224 */
[----:B------:R-:W-:Y:S01]  /*65c0*/  I2IP.S8.S32.SAT R120, R39, R34, RZ ;  /* 0x0000002227787239 */ /* 0x000fe200000014ff */
[-C--:B------:R-:W-:Y:S01]  /*65d0*/  IMAD R37, R83, R82.reuse, R37 ;  /* 0x0000005253257224 */ /* 0x080fe200078e0225 */
[----:B------:R-:W-:Y:S01]  /*65e0*/  SHF.R.S32.HI R84, RZ, 0x18, R93 ;  /* 0x00000018ff547819 */ /* 0x000fe2000001145d */
[----:B------:R-:W-:Y:S01]  /*65f0*/  IMAD R43, R78, R43, RZ ;  /* 0x0000002b4e2b7224 */ /* 0x000fe200078e02ff */
[C---:B------:R-:W-:Y:S01]  /*6600*/  SHF.L.U32 R83, R94.reuse, 0x10, RZ ;  /* 0x000000105e537819 */ /* 0x040fe200000006ff */
[----:B------:R-:W-:Y:S01]  /*6610*/  IMAD R38, R85, R82, R38 ;  /* 0x0000005255267224 */ /* 0x000fe200078e0226 */
[----:B------:R-:W-:Y:S01]  /*6620*/  PRMT R81, R94, 0x8880, RZ ;  /* 0x000088805e517816 */ /* 0x000fe200000000ff */
[----:B------:R-:W-:Y:S01]  /*6630*/  IMAD R40, R78, R44, RZ ;  /* 0x0000002c4e287224 */ /* 0x000fe200078e02ff */
[----:B------:R-:W-:Y:S01]  /*6640*/  SHF.L.U32 R85, R94, 0x8, RZ ;  /* 0x000000085e557819 */ /* 0x000fe200000006ff */
[----:B------:R-:W-:Y:S01]  /*6650*/  IMAD R41, R78, R45, RZ ;  /* 0x0000002d4e297224 */ /* 0x000fe200078e02ff */
[----:B------:R-:W-:Y:S01]  /*6660*/  SHF.R.S32.HI R83, RZ, 0x18, R83 ;  /* 0x00000018ff537819 */ /* 0x000fe20000011453 */
[----:B------:R-:W-:Y:S01]  /*6670*/  IMAD R43, R84, R82, R43 ;  /* 0x00000052542b7224 */ /* 0x000fe200078e022b */
[----:B------:R-:W-:Y:S01]  /*6680*/  SHF.R.S32.HI R85, RZ, 0x18, R85 ;  /* 0x00000018ff557819 */ /* 0x000fe20000011455 */
[C---:B------:R-:W-:Y:S01]  /*6690*/  IMAD R42, R78.reuse, R46, RZ ;  /* 0x0000002e4e2a7224 */ /* 0x040fe200078e02ff */
[----:B------:R-:W-:Y:S01]  /*66a0*/  I2IP.S8.S32.SAT R120, R33, R32, R120 ;  /* 0x0000002021787239 */ /* 0x000fe20000001478 */
[----:B------:R-:W-:Y:S01]  /*66b0*/  IMAD R40, R81, R82, R40 ;  /* 0x0000005251287224 */ /* 0x000fe200078e0228 */
[----:B------:R-:W-:Y:S01]  /*66c0*/  SHF.R.S32.HI R84, RZ, 0x18, R94 ;  /* 0x00000018ff547819 */ /* 0x000fe2000001145e */
[----:B------:R-:W-:Y:S01]  /*66d0*/  IMAD R47, R78, R47, RZ ;  /* 0x0000002f4e2f7224 */ /* 0x000fe200078e02ff */
[----:B------:R-:W-:Y:S01]  /*66e0*/  I2IP.S8.S32.SAT R121, R43, R38, RZ ;  /* 0x000000262b797239 */ /* 0x000fe200000014ff */
[-C--:B------:R-:W-:Y:S01]  /*66f0*/  IMAD R41, R83, R82.reuse, R41 ;  /* 0x0000005253297224 */ /* 0x080fe200078e0229 */
[----:B------:R-:W-:Y:S01]  /*6700*/  PRMT R81, R95, 0x8880, RZ ;  /* 0x000088805f517816 */ /* 0x000fe200000000ff */
[-C--:B------:R-:W-:Y:S01]  /*6710*/  IMAD R42, R85, R82.reuse, R42 ;  /* 0x00000052552a7224 */ /* 0x080fe200078e022a */
[----:B------:R-:W-:Y:S01]  /*6720*/  SHF.L.U32 R83, R95, 0x10, RZ ;  /* 0x000000105f537819 */ /* 0x000fe200000006ff */
[----:B------:R-:W-:Y:S01]  /*6730*/  IMAD R47, R84, R82, R47 ;  /* 0x00000052542f7224 */ /* 0x000fe200078e022f */
[----:B------:R-:W-:Y:S01]  /*6740*/  I2IP.S8.S32.SAT R121, R37, R36, R121 ;  /* 0x0000002425797239 */ /* 0x000fe20000001479 */
[C---:B------:R-:W-:Y:S01]  /*6750*/  IMAD R44, R78.reuse, R48, RZ ;  /* 0x000000304e2c7224 */ /* 0x040fe200078e02ff */
[----:B------:R-:W-:Y:S01]  /*6760*/  SHF.R.S32.HI R83, RZ, 0x18, R83 ;  /* 0x00000018ff537819 */ /* 0x000fe20000011453 */
[----:B------:R-:W-:Y:S01]  /*6770*/  IMAD.SHL.U32 R84, R95, 0x100, RZ ;  /* 0x000001005f547824 */ /* 0x000fe200078e00ff */
[----:B------:R-:W-:Y:S01]  /*6780*/  I2IP.S8.S32.SAT R122, R47, R42, RZ ;  /* 0x0000002a2f7a7239 */ /* 0x000fe200000014ff */
[----:B------:R-:W-:Y:S01]  /*6790*/  IMAD R45, R78, R49, RZ ;  /* 0x000000314e2d7224 */ /* 0x000fe200078e02ff */
[----:B------:R-:W-:Y:S01]  /*67a0*/  PRMT R85, R96, 0x8880, RZ ;  /* 0x0000888060557816 */ /* 0x000fe200000000ff */
[----:B------:R-:W-:Y:S01]  /*67b0*/  IMAD R44, R81, R82, R44 ;  /* 0x00000052512c7224 */ /* 0x000fe200078e022c */
[----:B------:R-:W-:Y:S01]  /*67c0*/  SHF.R.S32.HI R81, RZ, 0x18, R84 ;  /* 0x00000018ff517819 */ /* 0x000fe20000011454 */
[C---:B------:R-:W-:Y:S01]  /*67d0*/  IMAD R46, R78.reuse, R50, RZ ;  /* 0x000000324e2e7224 */ /* 0x040fe200078e02ff */
[----:B------:R-:W-:Y:S01]  /*67e0*/  I2IP.S8.S32.SAT R122, R41, R40, R122 ;  /* 0x00000028297a7239 */ /* 0x000fe2000000147a */
[----:B------:R-:W-:Y:S01]  /*67f0*/  IMAD R45, R83, R82, R45 ;  /* 0x00000052532d7224 */ /* 0x000fe200078e022d */
[----:B------:R-:W-:Y:S01]  /*6800*/  SHF.R.S32.HI R83, RZ, 0x18, R95 ;  /* 0x00000018ff537819 */ /* 0x000fe2000001145f */
[----:B------:R-:W-:Y:S01]  /*6810*/  IMAD R51, R78, R51, RZ ;  /* 0x000000334e337224 */ /* 0x000fe200078e02ff */
[----:B------:R-:W-:Y:S01]  /*6820*/  SHF.L.U32 R84, R96, 0x8, RZ ;  /* 0x0000000860547819 */ /* 0x000fe200000006ff */
[C---:B------:R-:W-:Y:S02]  /*6830*/  IMAD R48, R78.reuse, R52, RZ ;  /* 0x000000344e307224 */ /* 0x040fe400078e02ff */
[-C--:B------:R-:W-:Y:S01]  /*6840*/  IMAD R46, R81, R82.reuse, R46 ;  /* 0x00000052512e7224 */ /* 0x080fe200078e022e */
[----:B------:R-:W-:Y:S01]  /*6850*/  SHF.R.S32.HI R81, RZ, 0x18, R86 ;  /* 0x00000018ff517819 */ /* 0x000fe20000011456 */
[C---:B------:R-:W-:Y:S01]  /*6860*/  IMAD R49, R78.reuse, R53, RZ ;  /* 0x000000354e317224 */ /* 0x040fe200078e02ff */
[----:B------:R-:W-:Y:S01]  /*6870*/  SHF.R.S32.HI R86, RZ, 0x18, R99 ;  /* 0x00000018ff567819 */ /* 0x000fe20000011463 */
[----:B------:R-:W-:Y:S01]  /*6880*/  IMAD R51, R83, R82, R51 ;  /* 0x0000005253337224 */ /* 0x000fe200078e0233 */
[----:B------:R-:W-:Y:S01]  /*6890*/  SHF.R.S32.HI R83, RZ, 0x18, R84 ;  /* 0x00000018ff537819 */ /* 0x000fe20000011454 */
[C---:B------:R-:W-:Y:S01]  /*68a0*/  IMAD R50, R78.reuse, R54, RZ ;  /* 0x000000364e327224 */ /* 0x040fe200078e02ff */
[----:B------:R-:W-:Y:S01]  /*68b0*/  SHF.R.S32.HI R84, RZ, 0x18, R96 ;  /* 0x00000018ff547819 */ /* 0x000fe20000011460 */
[----:B------:R-:W-:Y:S01]  /*68c0*/  IMAD R48, R85, R82, R48 ;  /* 0x0000005255307224 */ /* 0x000fe200078e0230 */
[----:B------:R-:W-:Y:S01]  /*68d0*/  I2IP.S8.S32.SAT R123, R51, R46, RZ ;  /* 0x0000002e337b7239 */ /* 0x000fe200000014ff */
[C---:B------:R-:W-:Y:S01]  /*68e0*/  IMAD R55, R78.reuse, R55, RZ ;  /* 0x000000374e377224 */ /* 0x040fe200078e02ff */
[----:B------:R-:W-:Y:S01]  /*68f0*/  SHF.L.U32 R85, R97, 0x10, RZ ;  /* 0x0000001061557819 */ /* 0x000fe200000006ff */
[----:B------:R-:W-:Y:S01]  /*6900*/  IMAD R49, R81, R82, R49 ;  /* 0x0000005251317224 */ /* 0x000fe200078e0231 */
[----:B------:R-:W-:Y:S01]  /*6910*/  PRMT R81, R97, 0x8880, RZ ;  /* 0x0000888061517816 */ /* 0x000fe200000000ff */
[----:B------:R-:W-:Y:S01]  /*6920*/  IMAD R52, R78, R56, RZ ;  /* 0x000000384e347224 */ /* 0x000fe200078e02ff */
[----:B------:R-:W-:Y:S01]  /*6930*/  I2IP.S8.S32.SAT R123, R45, R44, R123 ;  /* 0x0000002c2d7b7239 */ /* 0x000fe2000000147b */
[-C--:B------:R-:W-:Y:S01]  /*6940*/  IMAD R50, R83, R82.reuse, R50 ;  /* 0x0000005253327224 */ /* 0x080fe200078e0232 */
[----:B------:R-:W-:Y:S01]  /*6950*/  SHF.R.S32.HI R83, RZ, 0x18, R85 ;  /* 0x00000018ff537819 */ /* 0x000fe20000011455 */
[-C--:B------:R-:W-:Y:S01]  /*6960*/  IMAD R55, R84, R82.reuse, R55 ;  /* 0x0000005254377224 */ /* 0x080fe200078e0237 */
[----:B------:R-:W-:Y:S01]  /*6970*/  PRMT R85, R98, 0x8880, RZ ;  /* 0x0000888062557816 */ /* 0x000fe200000000ff */
[----:B------:R-:W-:Y:S01]  /*6980*/  IMAD R52, R81, R82, R52 ;  /* 0x0000005251347224 */ /* 0x000fe200078e0234 */
[----:B------:R-:W-:Y:S01]  /*6990*/  SHF.L.U32 R81, R97, 0x8, RZ ;  /* 0x0000000861517819 */ /* 0x000fe200000006ff */
[C---:B------:R-:W-:Y:S01]  /*69a0*/  IMAD R53, R78.reuse, R57, RZ ;  /* 0x000000394e357224 */ /* 0x040fe200078e02ff */
[----:B------:R1:W-:Y:S01]  /*69b0*/  STS.128 [R171+0x8200], R120 ;  /* 0x00820078ab007388 */ /* 0x0003e20000000c00 */
[----:B------:R-:W-:Y:S01]  /*69c0*/  IMAD R54, R78, R58, RZ ;  /* 0x0000003a4e367224 */ /* 0x000fe200078e02ff */
[----:B------:R-:W-:Y:S01]  /*69d0*/  SHF.R.S32.HI R81, RZ, 0x18, R81 ;  /* 0x00000018ff517819 */ /* 0x000fe20000011451 */
[----:B------:R-:W-:Y:S01]  /*69e0*/  IMAD R53, R83, R82, R53 ;  /* 0x0000005253357224 */ /* 0x000fe200078e0235 */
[----:B------:R-:W-:Y:S01]  /*69f0*/  SHF.L.U32 R84, R98, 0x10, RZ ;  /* 0x0000001062547819 */ /* 0x000fe200000006ff */
[C---:B------:R-:W-:Y:S01]  /*6a00*/  IMAD R59, R78.reuse, R59, RZ ;  /* 0x0000003b4e3b7224 */ /* 0x040fe200078e02ff */
[----:B------:R-:W-:Y:S01]  /*6a10*/  SHF.R.S32.HI R83, RZ, 0x18, R97 ;  /* 0x00000018ff537819 */ /* 0x000fe20000011461 */
[C---:B------:R-:W-:Y:S01]  /*6a20*/  IMAD R56, R78.reuse, R60, RZ ;  /* 0x0000003c4e387224 */ /* 0x040fe200078e02ff */
[----:B------:R-:W-:Y:S01]  /*6a30*/  I2IP.S8.S32.SAT R124, R55, R50, RZ ;  /* 0x00000032377c7239 */ /* 0x000fe200000014ff */
[----:B------:R-:W-:Y:S01]  /*6a40*/  IMAD R54, R81, R82, R54 ;  /* 0x0000005251367224 */ /* 0x000fe200078e0236 */
[----:B------:R-:W-:Y:S01]  /*6a50*/  SHF.R.S32.HI R84, RZ, 0x18, R84 ;  /* 0x00000018ff547819 */ /* 0x000fe20000011454 */
[----:B------:R-:W-:Y:S01]  /*6a60*/  IMAD R57, R78, R61, RZ ;  /* 0x0000003d4e397224 */ /* 0x000fe200078e02ff */
[----:B------:R-:W-:Y:S01]  /*6a70*/  I2IP.S8.S32.SAT R124, R49, R48, R124 ;  /* 0x00000030317c7239 */ /* 0x000fe2000000147c */
[-C--:B------:R-:W-:Y:S01]  /*6a80*/  IMAD R59, R83, R82.reuse, R59 ;  /* 0x00000052533b7224 */ /* 0x080fe200078e023b */
[----:B------:R-:W-:Y:S01]  /*6a90*/  PRMT R83, R99, 0x8880, RZ ;  /* 0x0000888063537816 */ /* 0x000fe200000000ff */
[-C--:B------:R-:W-:Y:S01]  /*6aa0*/  IMAD R56, R85, R82.reuse, R56 ;  /* 0x0000005255387224 */ /* 0x080fe200078e0238 */
[----:B------:R-:W-:Y:S01]  /*6ab0*/  SHF.R.S32.HI R81, RZ, 0x18, R98 ;  /* 0x00000018ff517819 */ /* 0x000fe20000011462 */
[----:B------:R-:W-:Y:S01]  /*6ac0*/  IMAD R57, R84, R82, R57 ;  /* 0x0000005254397224 */ /* 0x000fe200078e0239 */
[----:B------:R-:W-:Y:S01]  /*6ad0*/  I2IP.S8.S32.SAT R125, R59, R54, RZ ;  /* 0x000000363b7d7239 */ /* 0x000fe200000014ff */
[C---:B------:R-:W-:Y:S01]  /*6ae0*/  IMAD R58, R78.reuse, R62, RZ ;  /* 0x0000003e4e3a7224 */ /* 0x040fe200078e02ff */
[C---:B------:R-:W-:Y:S01]  /*6af0*/  SHF.L.U32 R85, R99.reuse, 0x8, RZ ;  /* 0x0000000863557819 */ /* 0x040fe200000006ff */
[----:B------:R-:W-:Y:S01]  /*6b00*/  IMAD.U32 R84, R99, 0x10000, RZ ;  /* 0x0001000063547824 */ /* 0x000fe200078e00ff */
[----:B------:R-:W-:Y:S01]  /*6b10*/  I2IP.S8.S32.SAT R125, R53, R52, R125 ;  /* 0x00000034357d7239 */ /* 0x000fe2000000147d */
[C---:B------:R-:W-:Y:S01]  /*6b20*/  IMAD R63, R78.reuse, R63, RZ ;  /* 0x0000003f4e3f7224 */ /* 0x040fe200078e02ff */
[----:B------:R-:W-:Y:S01]  /*6b30*/  SHF.R.S32.HI R85, RZ, 0x18, R85 ;  /* 0x00000018ff557819 */ /* 0x000fe20000011455 */
[C---:B------:R-:W-:Y:S01]  /*6b40*/  IMAD R60, R78.reuse, R64, RZ ;  /* 0x000000404e3c7224 */ /* 0x040fe200078e02ff */
[----:B------:R-:W-:Y:S01]  /*6b50*/  SHF.R.S32.HI R84, RZ, 0x18, R84 ;  /* 0x00000018ff547819 */ /* 0x000fe20000011454 */
[-C--:B------:R-:W-:Y:S02]  /*6b60*/  IMAD R58, R87, R82.reuse, R58 ;  /* 0x00000052573a7224 */ /* 0x080fe400078e023a */
[C---:B------:R-:W-:Y:S02]  /*6b70*/  IMAD R61, R78.reuse, R65, RZ ;  /* 0x000000414e3d7224 */ /* 0x040fe400078e02ff */
[-C--:B------:R-:W-:Y:S02]  /*6b80*/  IMAD R63, R81, R82.reuse, R63 ;  /* 0x00000052513f7224 */ /* 0x080fe400078e023f */
[----:B------:R-:W-:Y:S02]  /*6b90*/  IMAD R60, R83, R82, R60 ;  /* 0x00000052533c7224 */ /* 0x000fe400078e023c */
[----:B------:R-:W-:Y:S01]  /*6ba0*/  IMAD R62, R78, R66, RZ ;  /* 0x000000424e3e7224 */ /* 0x000fe200078e02ff */
[----:B------:R-:W-:Y:S01]  /*6bb0*/  I2IP.S8.S32.SAT R126, R63, R58, RZ ;  /* 0x0000003a3f7e7239 */ /* 0x000fe200000014ff */
[----:B------:R-:W-:Y:S02]  /*6bc0*/  IMAD R61, R84, R82, R61 ;  /* 0x00000052543d7224 */ /* 0x000fe400078e023d */
[----:B------:R-:W-:Y:S01]  /*6bd0*/  IMAD R67, R78, R67, RZ ;  /* 0x000000434e437224 */ /* 0x000fe200078e02ff */
[----:B------:R-:W-:Y:S01]  /*6be0*/  I2IP.S8.S32.SAT R126, R57, R56, R126 ;  /* 0x00000038397e7239 */ /* 0x000fe2000000147e */
[-C--:B------:R-:W-:Y:S02]  /*6bf0*/  IMAD R62, R85, R82.reuse, R62 ;  /* 0x00000052553e7224 */ /* 0x080fe400078e023e */
[----:B------:R-:W-:Y:S05]  /*6c00*/  IMAD R67, R86, R82, R67 ;  /* 0x0000005256437224 */ /* 0x000fea00078e0243 */
[----:B------:R-:W-:Y:S04]  /*6c10*/  I2IP.S8.S32.SAT R127, R67, R62, RZ ;  /* 0x0000003e437f7239 */ /* 0x000fe800000014ff */
[----:B------:R-:W-:Y:S05]  /*6c20*/  I2IP.S8.S32.SAT R127, R61, R60, R127 ;  /* 0x0000003c3d7f7239 */ /* 0x000fea000000147f */
[----:B------:R1:W-:Y:S01]  /*6c30*/  STS.128 [R170+0x8200], R124 ;  /* 0x0082007caa007388 */ /* 0x0003e20000000c00 */
[----:B------:R-:W-:Y:S01]  /*6c40*/  @!PT LDS RZ, [RZ] ;  /* 0x00000000fffff984 */ /* 0x000fe20000000800 */
[----:B------:R-:W-:Y:S01]  /*6c50*/  @!PT LDS RZ, [RZ] ;  /* 0x00000000fffff984 */ /* 0x000fe20000000800 */
[----:B------:R-:W-:Y:S01]  /*6c60*/  @!PT LDS RZ, [RZ] ;  /* 0x00000000fffff984 */ /* 0x000fe20000000800 */
[----:B------:R-:W-:Y:S01]  /*6c70*/  @!PT LDS RZ, [RZ] ;  /* 0x00000000fffff984 */ /* 0x000fe20000000800 */
[----:B------:R2:W-:Y:S07]  /*6c80*/  MEMBAR.ALL.CTA ;  /* 0x0000000000007992 */ /* 0x0005ee0000008000 */
[----:B--2---:R-:W2:Y:S02]  /*6c90*/  FENCE.VIEW.ASYNC.S ;  /* 0x00000000000073c6 */ /* 0x004ea40000000000 */
[----:B--2---:R-:W-:Y:S06]  /*6ca0*/  BAR.SYNC.DEFER_BLOCKING 0x1, 0x80 ;  /* 0x0042000000007b1d */ /* 0x004fec0000010000 */
[----:B------:R-:W-:Y:S05]  /*6cb0*/  @P0 BRA `(.L_x_98) ;  /* 0x0000000000280947 */ /* 0x000fea0003800000 */
[----:B------:R-:W-:Y:S02]  /*6cc0*/  UIADD3 UR4, UPT, UPT, UR49, 0x8200, URZ ;  /* 0x0000820031047890 */ /* 0x000fe4000fffe0ff */
[----:B------:R-:W-:Y:S01]  /*6cd0*/  UIADD3 UR6, UP0, UPT, UR52, 0x680, URZ ;  /* 0x0000068034067890 */ /* 0x000fe2000ff1e0ff */
[----:B------:R-:W-:Y:S03]  /*6ce0*/  UMOV UR43, UR36 ;  /* 0x00000024002b7c82 */ /* 0x000fe60008000000 */
[----:B------:R-:W-:Y:S01]  /*6cf0*/  MOV R166, UR4 ;  /* 0x0000000400a67c02 */ /* 0x000fe20008000f00 */
[----:B------:R-:W-:Y:S03]  /*6d00*/  UIADD3.X UR7, UPT, UPT, URZ, UR53, URZ, UP0, !UPT ;  /* 0x00000035ff077290 */ /* 0x000fe600087fe4ff */
[----:B------:R-:W-:Y:S11]  /*6d10*/  R2UR UR40, R166 ;  /* 0x00000000a62872ca */ /* 0x000ff600000e0000 */
[----:B------:R-:W-:Y:S02]  /*6d20*/  @!UPT UIADD3 URZ, UPT, UPT, URZ, URZ, URZ ;  /* 0x000000fffffff290 */ /* 0x000fe4000fffe0ff */
[----:B------:R2:W-:Y:S01]  /*6d30*/  UTMASTG.3D [UR40], [UR6] ;  /* 0x00000028060073b5 */ /* 0x0005e20008010000 */
[----:B------:R0:W-:Y:S01]  /*6d40*/  UTMACMDFLUSH ;  /* 0x00000000000079b7 */ /* 0x0001e20000000000 */
[----:B--2---:R-:W-:Y:S04]  /*6d50*/  DEPBAR.LE SB0, 0x1 ;  /* 0x000080400000791a */ /* 0x004fe80000000000 */
.L_x_98:
[----:B------:R-:W-:Y:S05]  /*6d60*/  BSYNC.RECONVERGENT B0 ;  /* 0x0000000000007941 */ /* 0x000fea0003800200 */
.L_x_97:
[----:B------:R-:W-:Y:S06]  /*6d70*/  BAR.SYNC.DEFER_BLOCKING 0x1, 0x80 ;  /* 0x0042000000007b1d */ /* 0x000fec0000010000 */
[----:B------:R-:W2:Y:S01]  /*6d80*/  @P6 SYNCS.PHASECHK.TRANS64.TRYWAIT P0, [R118+URZ+0x50], R119 ;  /* 0x00005077760065a7 */ /* 0x000ea200080011ff */
[----:B------:R-:W-:Y:S01]  /*6d90*/  BSSY B1, `(.L_x_99) ;  /* 0x0000023000017945 */ /* 0x000fe20003800000 */
[----:B--2---:R-:W-:Y:S03]  /*6da0*/  @P6 SEL R109, RZ, 0x1, !P0 ;  /* 0x00000001ff6d6807 */ /* 0x004fe60004000000 */
[----:B------:R-:W-:Y:S05]  /*6db0*/  @!P6 BRA `(.L_x_100) ;  /* 0x000000000080e947 */ /* 0x000fea0003800000 */
[----:B------:R-:W-:Y:S01]  /*6dc0*/  ISETP.NE.AND P1, PT, R110, RZ, PT ;  /* 0x000000ff6e00720c */ /* 0x000fe20003f25270 */
[----:B------:R-:W-:Y:S01]  /*6dd0*/  BSSY B0, `(.L_x_101) ;  /* 0x000000a000007945 */ /* 0x000fe20003800000 */
[----:B------:R-:W-:Y:S11]  /*6de0*/  ISETP.NE.AND P0, PT, R109, RZ, PT ;  /* 0x000000ff6d00720c */ /* 0x000ff60003f05270 */
[----:B------:R-:W-:Y:S04]  /*6df0*/  @P1 IMAD R5, R160, 0x2000, R111 ;  /* 0x00002000a0051824 */ /* 0x000fe800078e026f */
[--C-:B------:R-:W-:Y:S01]  /*6e00*/  @P1 IMAD.IADD R4, R165, 0x1, R5.reuse ;  /* 0x00000001a5041824 */ /* 0x100fe200078e0205 */
[----:B------:R-:W-:Y:S01]  /*6e10*/  @P1 IADD3 R2, PT, PT, R164, R5, RZ ;  /* 0x00000005a4021210 */ /* 0x000fe20007ffe0ff */
[----:B------:R-:W-:Y:S01]  /*6e20*/  @P1 IMAD.IADD R0, R116, 0x1, R5 ;  /* 0x0000000174001824 */ /* 0x000fe200078e0205 */
[----:B------:R-:W-:Y:S06]  /*6e30*/  @P0 BRA `(.L_x_102) ;  /* 0x00000000000c0947 */ /* 0x000fec0003800000 */
[----:B------:R-:W-:Y:S04]  /*6e40*/  SHF.L.U32 R3, R159, 0x1f, RZ ;  /* 0x0000001f9f037819 */ /* 0x000fe800000006ff */
[----:B------:R-:W2:Y:S02]  /*6e50*/  SYNCS.PHASECHK.TRANS64.TRYWAIT P0, [R118+URZ+0x50], R3 ;  /* 0x00005003760075a7 */ /* 0x000ea400080011ff */
[----:B--2---:R-:W-:Y:S05]  /*6e60*/  @!P0 BRA `(.L_x_103) ;  /* 0x0000004c00188947 */ /* 0x004fea0003800000 */
.L_x_102:
[----:B------:R-:W-:Y:S05]  /*6e70*/  BSYNC B0 ;  /* 0x0000000000007941 */ /* 0x000fea0003800000 */
.L_x_101:
[----:B------:R-:W-:Y:S01]  /*6e80*/  ISETP.NE.AND P0, PT, R110, RZ, PT ;  /* 0x000000ff6e00720c */ /* 0x000fe20003f05270 */
[----:B--2---:R-:W-:Y:S02]  /*6e90*/  VIADD R118, R118, 0x70 ;  /* 0x0000007076767836 */ /* 0x004fe40000000000 */
[----:B------:R-:W-:Y:S02]  /*6ea0*/  IMAD.U32 R3, RZ, RZ, UR37 ;  /* 0x00000025ff037e24 */ /* 0x000fe4000f8e00ff */
[----:B------:R-:W-:Y:S03]  /*6eb0*/  VIADD R160, R160, 0x1 ;  /* 0x00000001a0a07836 */ /* 0x000fe60000000000 */
[----:B------:R-:W-:Y:S05]  /*6ec0*/  PRMT R3, R3, 0x654, R118 ;  /* 0x0000065403037816 */ /* 0x000fea0000000076 */
[----:B------:R2:W3:Y:S04]  /*6ed0*/  @P0 LDS.128 R100, [R5+0x200] ;  /* 0x0002000005640984 */ /* 0x0004e80000000c00 */
[----:B------:R2:W4:Y:S04]  /*6ee0*/  @P0 LDS.128 R88, [R4+0x200] ;  /* 0x0002000004580984 */ /* 0x0005280000000c00 */
        /* <DEDUP_REMOVED lines=9> */
[----:B------:R-:W-:Y:S02]  /*6f80*/  SEL R6, RZ, 0x1, P0 ;  /* 0x00000001ff067807 */ /* 0x000fe40000000000 */
[----:B------:R-:W-:Y:S02]  /*6f90*/  SEL R160, R160, RZ, P0 ;  /* 0x000000ffa0a07207 */ /* 0x000fe40000000000 */
[----:B------:R-:W-:Y:S01]  /*6fa0*/  LOP3.LUT R159, R159, R6, RZ, 0x3c, !PT ;  /* 0x000000069f9f7212 */ /* 0x000fe200078e3cff */
[----:B-----5:R2:W-:Y:S06]  /*6fb0*/  SYNCS.ARRIVE.TRANS64.RED.A1T0 RZ, [R3+URZ], RZ ;  /* 0x000000ff03ff79a7 */ /* 0x0205ec00081004ff */
.L_x_100:
[----:B------:R-:W-:Y:S05]  /*6fc0*/  BSYNC B1 ;  /* 0x0000000000017941 */ /* 0x000fea0003800000 */
.L_x_99:
[----:B--2---:R-:W-:Y:S05]  /*6fd0*/  VIADD R3, R80, 0x40 ;  /* 0x0000004050037836 */ /* 0x004fea0000000000 */
[----:B------:R-:W-:Y:S04]  /*6fe0*/  SHF.R.U32.HI R3, RZ, 0x15, R3 ;  /* 0x00000015ff037819 */ /* 0x000fe80000011603 */
[----:B------:R-:W-:Y:S11]  /*6ff0*/  LOP3.LUT P0, RZ, R3, 0x3, R154, 0x48, !PT ;  /* 0x0000000303ff7812 */ /* 0x000ff6000780489a */
[----:B------:R-:W-:Y:S02]  /*7000*/  @!UPT UIADD3 URZ, UPT, UPT, URZ, URZ, URZ ;  /* 0x000000fffffff290 */ /* 0x000fe4000fffe0ff */
[----:B------:R-:W-:Y:S05]  /*7010*/  @!P0 BRA `(.L_x_104) ;  /* 0x0000000000408947 */ /* 0x000fea0003800000 */
[----:B------:R-:W2:Y:S01]  /*7020*/  LDCU.64 UR8, c[0x4][0x78] ;  /* 0x01000f00ff0877ac */ /* 0x000ea20008000a00 */
[----:B------:R-:W-:Y:S01]  /*7030*/  MOV R3, 0x0 ;  /* 0x0000000000037802 */ /* 0x000fe20000000f00 */
[----:B------:R-:W-:Y:S02]  /*7040*/  HFMA2 R12, -RZ, RZ, 0, 5.9604644775390625e-08 ;  /* 0x00000001ff0c7431 */ /* 0x000fe400000001ff */
[----:B------:R-:W-:Y:S02]  /*7050*/  IMAD.MOV.U32 R8, RZ, RZ, 0x192 ;  /* 0x00000192ff087424 */ /* 0x000fe400078e00ff */
[----:B------:R-:W-:Y:S01]  /*7060*/  IMAD.MOV.U32 R13, RZ, RZ, RZ ;  /* 0x000000ffff0d7224 */ /* 0x000fe200078e00ff */
[----:B------:R-:W5:Y:S01]  /*7070*/  LDCU.64 UR6, c[0x4][0x80] ;  /* 0x01001000ff0677ac */ /* 0x000f620008000a00 */
[----:B------:R-:W1:Y:S01]  /*7080*/  LDC.64 R2, c[0x4][R3] ;  /* 0x0100000003027b82 */ /* 0x000e620000000a00 */
[----:B------:R-:W3:Y:S01]  /*7090*/  LDCU.64 UR4, c[0x4][0x18] ;  /* 0x01000300ff0477ac */ /* 0x000ee20008000a00 */
[----:B--2---:R-:W-:Y:S01]  /*70a0*/  MOV R5, UR9 ;  /* 0x0000000900057c02 */ /* 0x004fe20008000f00 */
[----:B------:R-:W-:Y:S01]  /*70b0*/  IMAD.U32 R4, RZ, RZ, UR8 ;  /* 0x00000008ff047e24 */ /* 0x000fe2000f8e00ff */
[----:B-----5:R-:W-:Y:S01]  /*70c0*/  MOV R7, UR7 ;  /* 0x0000000700077c02 */ /* 0x020fe20008000f00 */
[----:B------:R-:W-:Y:S01]  /*70d0*/  IMAD.U32 R6, RZ, RZ, UR6 ;  /* 0x00000006ff067e24 */ /* 0x000fe2000f8e00ff */
[----:B---3--:R-:W-:Y:S01]  /*70e0*/  MOV R11, UR5 ;  /* 0x00000005000b7c02 */ /* 0x008fe20008000f00 */
[----:B------:R-:W-:Y:S02]  /*70f0*/  IMAD.U32 R10, RZ, RZ, UR4 ;  /* 0x00000004ff0a7e24 */ /* 0x000fe4000f8e00ff */
[----:B------:R-:W-:Y:S07]  /*7100*/  LEPC R20, `(.L_x_104) ;  /* 0x000000001014794e */ /* 0x000fee0000000000 */
[----:B-1--4-:R-:W-:Y:S05]  /*7110*/  CALL.ABS.NOINC R2 ;  /* 0x0000000002007343 */ /* 0x012fea0003c00000 */
.L_x_104:
[----:B------:R-:W-:Y:S05]  /*7120*/  WARPSYNC.ALL ;  /* 0x0000000000007948 */ /* 0x000fea0003800000 */
[----:B------:R-:W-:Y:S01]  /*7130*/  R2UR UR4, R80 ;  /* 0x00000000500472ca */ /* 0x000fe200000e0000 */
[----:B------:R-:W-:Y:S01]  /*7140*/  BSSY.RECONVERGENT B0, `(.L_x_105) ;  /* 0x000011c000007945 */ /* 0x000fe20003800200 */
[C---:B---3--:R-:W-:Y:S02]  /*7150*/  PRMT R81, R100.reuse, 0x8880, RZ ;  /* 0x0000888064517816 */ /* 0x048fe400000000ff */
[C---:B------:R-:W-:Y:S02]  /*7160*/  SHF.L.U32 R84, R100.reuse, 0x8, RZ ;  /* 0x0000000864547819 */ /* 0x040fe400000006ff */
[----:B------:R-:W-:Y:S02]  /*7170*/  SHF.L.U32 R83, R100, 0x10, RZ ;  /* 0x0000001064537819 */ /* 0x000fe400000006ff */
[----:B------:R-:W-:Y:S02]  /*7180*/  SHF.R.S32.HI R84, RZ, 0x18, R84 ;  /* 0x00000018ff547819 */ /* 0x000fe40000011454 */
[----:B------:R-:W-:Y:S02]  /*7190*/  SHF.R.S32.HI R83, RZ, 0x18, R83 ;  /* 0x00000018ff537819 */ /* 0x000fe40000011453 */
[----:B------:R-:W-:Y:S01]  /*71a0*/  ISETP.NE.AND P0, PT, R167, RZ, PT ;  /* 0x000000ffa700720c */ /* 0x000fe20003f05270 */
[----:B------:R-:W2:Y:S01]  /*71b0*/  LDTM.x64 R4, tmem[UR4+0x40] ;  /* 0x00004004000479ee */ /* 0x000ea20008340000 */
[----:B------:R-:W-:Y:S01]  /*71c0*/  ISETP.NE.AND P6, PT, R117, RZ, PT ;  /* 0x000000ff7500720c */ /* 0x000fe20003fc5270 */
[C---:B--2---:R-:W-:Y:S02]  /*71d0*/  IMAD R0, R78.reuse, R4, RZ ;  /* 0x000000044e007224 */ /* 0x044fe400078e02ff */
[C---:B------:R-:W-:Y:S02]  /*71e0*/  IMAD R3, R78.reuse, R6, RZ ;  /* 0x000000064e037224 */ /* 0x040fe400078e02ff */
[C---:B------:R-:W-:Y:S02]  /*71f0*/  IMAD R4, R78.reuse, R8, RZ ;  /* 0x000000084e047224 */ /* 0x040fe400078e02ff */
[C---:B------:R-:W-:Y:S02]  /*7200*/  IMAD R6, R78.reuse, R10, RZ ;  /* 0x0000000a4e067224 */ /* 0x040fe400078e02ff */
[C---:B------:R-:W-:Y:S02]  /*7210*/  IMAD R2, R78.reuse, R5, RZ ;  /* 0x000000054e027224 */ /* 0x040fe400078e02ff */
[C---:B------:R-:W-:Y:S02]  /*7220*/  IMAD R8, R78.reuse, R12, RZ ;  /* 0x0000000c4e087224 */ /* 0x040fe400078e02ff */
[C---:B------:R-:W-:Y:S02]  /*7230*/  IMAD R10, R78.reuse, R14, RZ ;  /* 0x0000000e4e0a7224 */ /* 0x040fe400078e02ff */
[C---:B------:R-:W-:Y:S02]  /*7240*/  IMAD R5, R78.reuse, R9, RZ ;  /* 0x000000094e057224 */ /* 0x040fe400078e02ff */
[----:B------:R-:W-:Y:S01]  /*7250*/  IMAD R0, R81, R82, R0 ;  /* 0x0000005251007224 */ /* 0x000fe200078e0200 */
[----:B------:R-:W-:Y:S01]  /*7260*/  SHF.L.U32 R81, R101, 0x8, RZ ;  /* 0x0000000865517819 */ /* 0x000fe200000006ff */
[C---:B------:R-:W-:Y:S02]  /*7270*/  IMAD R12, R78.reuse, R16, RZ ;  /* 0x000000104e0c7224 */ /* 0x040fe400078e02ff */
[C---:B------:R-:W-:Y:S01]  /*7280*/  IMAD R14, R78.reuse, R18, RZ ;  /* 0x000000124e0e7224 */ /* 0x040fe200078e02ff */
[----:B------:R-:W-:Y:S01]  /*7290*/  SHF.R.S32.HI R81, RZ, 0x18, R81 ;  /* 0x00000018ff517819 */ /* 0x000fe20000011451 */
[C---:B------:R-:W-:Y:S02]  /*72a0*/  IMAD R9, R78.reuse, R13, RZ ;  /* 0x0000000d4e097224 */ /* 0x040fe400078e02ff */
[C---:B------:R-:W-:Y:S02]  /*72b0*/  IMAD R16, R78.reuse, R20, RZ ;  /* 0x000000144e107224 */ /* 0x040fe400078e02ff */
[C---:B------:R-:W-:Y:S02]  /*72c0*/  IMAD R18, R78.reuse, R22, RZ ;  /* 0x000000164e127224 */ /* 0x040fe400078e02ff */
[C---:B------:R-:W-:Y:S02]  /*72d0*/  IMAD R13, R78.reuse, R17, RZ ;  /* 0x000000114e0d7224 */ /* 0x040fe400078e02ff */
[C---:B------:R-:W-:Y:S02]  /*72e0*/  IMAD R20, R78.reuse, R24, RZ ;  /* 0x000000184e147224 */ /* 0x040fe400078e02ff */
[C---:B------:R-:W-:Y:S02]  /*72f0*/  IMAD R22, R78.reuse, R26, RZ ;  /* 0x0000001a4e167224 */ /* 0x040fe400078e02ff */
[----:B------:R-:W-:Y:S01]  /*7300*/  IMAD R2, R83, R82, R2 ;  /* 0x0000005253027224 */ /* 0x000fe200078e0202 */
[----:B------:R-:W-:Y:S01]  /*7310*/  SHF.R.S32.HI R83, RZ, 0x18, R101 ;  /* 0x00000018ff537819 */ /* 0x000fe20000011465 */
[C---:B------:R-:W-:Y:S02]  /*7320*/  IMAD R17, R78.reuse, R21, RZ ;  /* 0x000000154e117224 */ /* 0x040fe400078e02ff */
[C---:B------:R-:W-:Y:S02]  /*7330*/  IMAD R24, R78.reuse, R28, RZ ;  /* 0x0000001c4e187224 */ /* 0x040fe400078e02ff */
[C---:B------:R-:W-:Y:S02]  /*7340*/  IMAD R26, R78.reuse, R30, RZ ;  /* 0x0000001e4e1a7224 */ /* 0x040fe400078e02ff */
[C---:B------:R-:W-:Y:S02]  /*7350*/  IMAD R21, R78.reuse, R25, RZ ;  /* 0x000000194e157224 */ /* 0x040fe400078e02ff */
[C---:B------:R-:W-:Y:S02]  /*7360*/  IMAD R28, R78.reuse, R32, RZ ;  /* 0x000000204e1c7224 */ /* 0x040fe400078e02ff */
[----:B------:R-:W-:Y:S02]  /*7370*/  IMAD R30, R78, R34, RZ ;  /* 0x000000224e1e7224 */ /* 0x000fe400078e02ff */
[----:B------:R-:W-:Y:S02]  /*7380*/  IMAD R3, R84, R82, R3 ;  /* 0x0000005254037224 */ /* 0x000fe400078e0203 */
[C---:B------:R-:W-:Y:S02]  /*7390*/  IMAD R25, R78.reuse, R29, RZ ;  /* 0x0000001d4e197224 */ /* 0x040fe400078e02ff */
        /* <DEDUP_REMOVED lines=14> */
[C---:B------:R-:W-:Y:S01]  /*7480*/  IMAD R60, R78.reuse, R64, RZ ;  /* 0x000000404e3c7224 */ /* 0x040fe200078e02ff */
[----:B------:R-:W-:Y:S01]  /*7490*/  SHF.R.S32.HI R64, RZ, 0x18, R100 ;  /* 0x00000018ff407819 */ /* 0x000fe20000011464 */
[C---:B------:R-:W-:Y:S02]  /*74a0*/  IMAD R34, R78.reuse, R38, RZ ;  /* 0x000000264e227224 */ /* 0x040fe400078e02ff */
[C---:B------:R-:W-:Y:S02]  /*74b0*/  IMAD R38, R78.reuse, R42, RZ ;  /* 0x0000002a4e267224 */ /* 0x040fe400078e02ff */
[C---:B------:R-:W-:Y:S02]  /*74c0*/  IMAD R57, R78.reuse, R61, RZ ;  /* 0x0000003d4e397224 */ /* 0x040fe400078e02ff */
[C---:B------:R-:W-:Y:S01]  /*74d0*/  IMAD R61, R78.reuse, R65, RZ ;  /* 0x000000414e3d7224 */ /* 0x040fe200078e02ff */
[C---:B------:R-:W-:Y:S01]  /*74e0*/  PRMT R65, R101.reuse, 0x8880, RZ ;  /* 0x0000888065417816 */ /* 0x040fe200000000ff */
[C---:B------:R-:W-:Y:S02]  /*74f0*/  IMAD R42, R78.reuse, R46, RZ ;  /* 0x0000002e4e2a7224 */ /* 0x040fe400078e02ff */
[C---:B------:R-:W-:Y:S02]  /*7500*/  IMAD R46, R78.reuse, R50, RZ ;  /* 0x000000324e2e7224 */ /* 0x040fe400078e02ff */
[C---:B------:R-:W-:Y:S02]  /*7510*/  IMAD R51, R78.reuse, R51, RZ ;  /* 0x000000334e337224 */ /* 0x040fe400078e02ff */
[C---:B------:R-:W-:Y:S02]  /*7520*/  IMAD R50, R78.reuse, R54, RZ ;  /* 0x000000364e327224 */ /* 0x040fe400078e02ff */
[C---:B------:R-:W-:Y:S02]  /*7530*/  IMAD R54, R78.reuse, R58, RZ ;  /* 0x0000003a4e367224 */ /* 0x040fe400078e02ff */
[C---:B------:R-:W-:Y:S02]  /*7540*/  IMAD R58, R78.reuse, R62, RZ ;  /* 0x0000003e4e3a7224 */ /* 0x040fe400078e02ff */
[C---:B------:R-:W-:Y:S01]  /*7550*/  IMAD R62, R78.reuse, R66, RZ ;  /* 0x000000424e3e7224 */ /* 0x040fe200078e02ff */
[----:B------:R-:W-:Y:S01]  /*7560*/  SHF.L.U32 R66, R101, 0x10, RZ ;  /* 0x0000001065427819 */ /* 0x000fe200000006ff */
[C---:B------:R-:W-:Y:S02]  /*7570*/  IMAD R7, R78.reuse, R7, RZ ;  /* 0x000000074e077224 */ /* 0x040fe400078e02ff */
[----:B------:R-:W-:Y:S01]  /*7580*/  IMAD R11, R78, R11, RZ ;  /* 0x0000000b4e0b7224 */ /* 0x000fe200078e02ff */
[----:B------:R-:W-:Y:S01]  /*7590*/  SHF.R.S32.HI R66, RZ, 0x18, R66 ;  /* 0x00000018ff427819 */ /* 0x000fe20000011442 */
[-C--:B------:R-:W-:Y:S01]  /*75a0*/  IMAD R7, R64, R82.reuse, R7 ;  /* 0x0000005240077224 */ /* 0x080fe200078e0207 */
[C---:B------:R-:W-:Y:S01]  /*75b0*/  PRMT R64, R102.reuse, 0x8880, RZ ;  /* 0x0000888066407816 */ /* 0x040fe200000000ff */
[-C--:B------:R-:W-:Y:S01]  /*75c0*/  IMAD R4, R65, R82.reuse, R4 ;  /* 0x0000005241047224 */ /* 0x080fe200078e0204 */
[----:B------:R-:W-:Y:S01]  /*75d0*/  SHF.L.U32 R65, R102, 0x10, RZ ;  /* 0x0000001066417819 */ /* 0x000fe200000006ff */
[-C--:B------:R-:W-:Y:S02]  /*75e0*/  IMAD R5, R66, R82.reuse, R5 ;  /* 0x0000005242057224 */ /* 0x080fe400078e0205 */
[-C--:B------:R-:W-:Y:S01]  /*75f0*/  IMAD R6, R81, R82.reuse, R6 ;  /* 0x0000005251067224 */ /* 0x080fe200078e0206 */
[----:B------:R-:W-:Y:S01]  /*7600*/  I2IP.S8.S32.SAT R81, R7, R3, RZ ;  /* 0x0000000307517239 */ /* 0x000fe200000014ff */
[----:B------:R-:W-:Y:S01]  /*7610*/  IMAD R11, R83, R82, R11 ;  /* 0x00000052530b7224 */ /* 0x000fe200078e020b */
[----:B------:R-:W-:Y:S01]  /*7620*/  SHF.L.U32 R7, R102, 0x8, RZ ;  /* 0x0000000866077819 */ /* 0x000fe200000006ff */
[C---:B------:R-:W-:Y:S01]  /*7630*/  IMAD R15, R78.reuse, R15, RZ ;  /* 0x0000000f4e0f7224 */ /* 0x040fe200078e02ff */
[----:B------:R-:W-:Y:S01]  /*7640*/  MOV R3, R64 ;  /* 0x0000004000037202 */ /* 0x000fe20000000f00 */
[C---:B------:R-:W-:Y:S01]  /*7650*/  IMAD R19, R78.reuse, R19, RZ ;  /* 0x000000134e137224 */ /* 0x040fe200078e02ff */
[----:B------:R-:W-:Y:S01]  /*7660*/  I2IP.S8.S32.SAT R11, R11, R6, RZ ;  /* 0x000000060b0b7239 */ /* 0x000fe200000014ff */
[C---:B------:R-:W-:Y:S01]  /*7670*/  IMAD R23, R78.reuse, R23, RZ ;  /* 0x000000174e177224 */ /* 0x040fe200078e02ff */
[----:B------:R-:W-:Y:S01]  /*7680*/  SHF.R.S32.HI R6, RZ, 0x18, R65 ;  /* 0x00000018ff067819 */ /* 0x000fe20000011441 */
[----:B------:R-:W-:Y:S01]  /*7690*/  IMAD R8, R3, R82, R8 ;  /* 0x0000005203087224 */ /* 0x000fe200078e0208 */
[----:B------:R-:W-:Y:S01]  /*76a0*/  SHF.R.S32.HI R7, RZ, 0x18, R7 ;  /* 0x00000018ff077819 */ /* 0x000fe20000011407 */
[----:B------:R-:W-:Y:S01]  /*76b0*/  IMAD R27, R78, R27, RZ ;  /* 0x0000001b4e1b7224 */ /* 0x000fe200078e02ff */
[----:B------:R-:W-:Y:S01]  /*76c0*/  I2IP.S8.S32.SAT R84, R2, R0, R81 ;  /* 0x0000000002547239 */ /* 0x000fe20000001451 */
[-C--:B------:R-:W-:Y:S01]  /*76d0*/  IMAD R9, R6, R82.reuse, R9 ;  /* 0x0000005206097224 */ /* 0x080fe200078e0209 */
[----:B------:R-:W-:Y:S01]  /*76e0*/  SHF.L.U32 R2, R103, 0x10, RZ ;  /* 0x0000001067027819 */ /* 0x000fe200000006ff */
[----:B------:R-:W-:Y:S01]  /*76f0*/  IMAD R10, R7, R82, R10 ;  /* 0x00000052070a7224 */ /* 0x000fe200078e020a */
[----:B------:R-:W-:Y:S01]  /*7700*/  SHF.R.S32.HI R0, RZ, 0x18, R102 ;  /* 0x00000018ff007819 */ /* 0x000fe20000011466 */
[C---:B------:R-:W-:Y:S01]  /*7710*/  IMAD R31, R78.reuse, R31, RZ ;  /* 0x0000001f4e1f7224 */ /* 0x040fe200078e02ff */
[----:B------:R-:W-:Y:S01]  /*7720*/  I2IP.S8.S32.SAT R85, R5, R4, R11 ;  /* 0x0000000405557239 */ /* 0x000fe2000000140b */
[----:B------:R-:W-:Y:S01]  /*7730*/  IMAD R35, R78, R35, RZ ;  /* 0x000000234e237224 */ /* 0x000fe200078e02ff */
[C---:B------:R-:W-:Y:S01]  /*7740*/  PRMT R3, R103.reuse, 0x8880, RZ ;  /* 0x0000888067037816 */ /* 0x040fe200000000ff */
[-C--:B------:R-:W-:Y:S01]  /*7750*/  IMAD R15, R0, R82.reuse, R15 ;  /* 0x00000052000f7224 */ /* 0x080fe200078e020f */
[----:B------:R-:W-:Y:S01]  /*7760*/  SHF.L.U32 R5, R103, 0x8, RZ ;  /* 0x0000000867057819 */ /* 0x000fe200000006ff */
[C---:B------:R-:W-:Y:S01]  /*7770*/  IMAD R39, R78.reuse, R39, RZ ;  /* 0x000000274e277224 */ /* 0x040fe200078e02ff */
[----:B------:R-:W-:Y:S01]  /*7780*/  SHF.R.S32.HI R2, RZ, 0x18, R2 ;  /* 0x00000018ff027819 */ /* 0x000fe20000011402 */
[-C--:B------:R-:W-:Y:S01]  /*7790*/  IMAD R12, R3, R82.reuse, R12 ;  /* 0x00000052030c7224 */ /* 0x080fe200078e020c */
[----:B------:R-:W-:Y:S01]  /*77a0*/  SHF.R.S32.HI R5, RZ, 0x18, R5 ;  /* 0x00000018ff057819 */ /* 0x000fe20000011405 */
[----:B------:R-:W-:Y:S01]  /*77b0*/  IMAD R43, R78, R43, RZ ;  /* 0x0000002b4e2b7224 */ /* 0x000fe200078e02ff */
[----:B------:R-:W-:Y:S01]  /*77c0*/  SHF.R.S32.HI R4, RZ, 0x18, R103 ;  /* 0x00000018ff047819 */ /* 0x000fe20000011467 */
[-C--:B------:R-:W-:Y:S01]  /*77d0*/  IMAD R13, R2, R82.reuse, R13 ;  /* 0x00000052020d7224 */ /* 0x080fe200078e020d */
[C---:B----4-:R-:W-:Y:S01]  /*77e0*/  SHF.L.U32 R0, R88.reuse, 0x10, RZ ;  /* 0x0000001058007819 */ /* 0x050fe200000006ff */
[-C--:B------:R-:W-:Y:S01]  /*77f0*/  IMAD R14, R5, R82.reuse, R14 ;  /* 0x00000052050e7224 */ /* 0x080fe200078e020e */
[C---:B------:R-:W-:Y:S01]  /*7800*/  PRMT R3, R88.reuse, 0x8880, RZ ;  /* 0x0000888058037816 */ /* 0x040fe200000000ff */
[----:B------:R-:W-:Y:S01]  /*7810*/  IMAD.SHL.U32 R2, R88, 0x100, RZ ;  /* 0x0000010058027824 */ /* 0x000fe200078e00ff */
[----:B------:R-:W-:Y:S01]  /*7820*/  SHF.R.S32.HI R0, RZ, 0x18, R0 ;  /* 0x00000018ff007819 */ /* 0x000fe20000011400 */
[-C--:B------:R-:W-:Y:S01]  /*7830*/  IMAD R19, R4, R82.reuse, R19 ;  /* 0x0000005204137224 */ /* 0x080fe200078e0213 */
[----:B------:R-:W-:Y:S01]  /*7840*/  SHF.L.U32 R4, R89, 0x10, RZ ;  /* 0x0000001059047819 */ /* 0x000fe200000006ff */
[-C--:B------:R-:W-:Y:S01]  /*7850*/  IMAD R16, R3, R82.reuse, R16 ;  /* 0x0000005203107224 */ /* 0x080fe200078e0210 */
[----:B------:R-:W-:Y:S01]  /*7860*/  SHF.R.S32.HI R5, RZ, 0x18, R2 ;  /* 0x00000018ff057819 */ /* 0x000fe20000011402 */
[-C--:B------:R-:W-:Y:S01]  /*7870*/  IMAD R17, R0, R82.reuse, R17 ;  /* 0x0000005200117224 */ /* 0x080fe200078e0211 */
[----:B------:R-:W-:Y:S01]  /*7880*/  SHF.R.S32.HI R0, RZ, 0x18, R88 ;  /* 0x00000018ff007819 */ /* 0x000fe20000011458 */
[----:B------:R-:W-:Y:S01]  /*7890*/  IMAD R47, R78, R47, RZ ;  /* 0x0000002f4e2f7224 */ /* 0x000fe200078e02ff */
[----:B------:R-:W-:Y:S01]  /*78a0*/  PRMT R3, R89, 0x8880, RZ ;  /* 0x0000888059037816 */ /* 0x000fe200000000ff */
[-C--:B------:R-:W-:Y:S01]  /*78b0*/  IMAD R18, R5, R82.reuse, R18 ;  /* 0x0000005205127224 */ /* 0x080fe200078e0212 */
[----:B------:R-:W-:Y:S01]  /*78c0*/  SHF.L.U32 R2, R89, 0x8, RZ ;  /* 0x0000000859027819 */ /* 0x000fe200000006ff */
[-C--:B------:R-:W-:Y:S01]  /*78d0*/  IMAD R23, R0, R82.reuse, R23 ;  /* 0x0000005200177224 */ /* 0x080fe200078e0217 */
[----:B------:R-:W-:Y:S01]  /*78e0*/  SHF.R.S32.HI R0, RZ, 0x18, R4 ;  /* 0x00000018ff007819 */ /* 0x000fe20000011404 */
[-C--:B------:R-:W-:Y:S01]  /*78f0*/  IMAD R20, R3, R82.reuse, R20 ;  /* 0x0000005203147224 */ /* 0x080fe200078e0214 */
[----:B------:R-:W-:Y:S01]  /*7900*/  SHF.R.S32.HI R5, RZ, 0x18, R2 ;  /* 0x00000018ff057819 */ /* 0x000fe20000011402 */
[----:B------:R-:W-:Y:S01]  /*7910*/  IMAD R55, R78, R55, RZ ;  /* 0x000000374e377224 */ /* 0x000fe200078e02ff */
[----:B------:R-:W-:Y:S01]  /*7920*/  SHF.R.S32.HI R2, RZ, 0x18, R89 ;  /* 0x00000018ff027819 */ /* 0x000fe20000011459 */
[-C--:B------:R-:W-:Y:S01]  /*7930*/  IMAD R21, R0, R82.reuse, R21 ;  /* 0x0000005200157224 */ /* 0x080fe200078e0215 */
[C---:B------:R-:W-:Y:S01]  /*7940*/  SHF.L.U32 R0, R90.reuse, 0x10, RZ ;  /* 0x000000105a007819 */ /* 0x040fe200000006ff */
[-C--:B------:R-:W-:Y:S01]  /*7950*/  IMAD R22, R5, R82.reuse, R22 ;  /* 0x0000005205167224 */ /* 0x080fe200078e0216 */
[----:B------:R-:W-:Y:S01]  /*7960*/  PRMT R3, R90, 0x8880, RZ ;  /* 0x000088805a037816 */ /* 0x000fe200000000ff */
        /* <DEDUP_REMOVED lines=9> */
[----:B------:R-:W-:Y:S01]  /*7a00*/  SHF.L.U32 R0, R91, 0x10, RZ ;  /* 0x000000105b007819 */ /* 0x000fe200000006ff */
[-C--:B------:R-:W-:Y:S01]  /*7a10*/  IMAD R26, R5, R82.reuse, R26 ;  /* 0x00000052051a7224 */ /* 0x080fe200078e021a */
[C---:B------:R-:W-:Y:S01]  /*7a20*/  PRMT R3, R91.reuse, 0x8880, RZ ;  /* 0x000088805b037816 */ /* 0x040fe200000000ff */
[-C--:B------:R-:W-:Y:S01]  /*7a30*/  IMAD R31, R2, R82.reuse, R31 ;  /* 0x00000052021f7224 */ /* 0x080fe200078e021f */
[----:B------:R-:W-:Y:S01]  /*7a40*/  SHF.L.U32 R2, R91, 0x8, RZ ;  /* 0x000000085b027819 */ /* 0x000fe200000006ff */
[----:B------:R-:W-:Y:S01]  /*7a50*/  IMAD R67, R78, R67, RZ ;  /* 0x000000434e437224 */ /* 0x000fe200078e02ff */
[----:B------:R-:W-:Y:S01]  /*7a60*/  SHF.R.S32.HI R0, RZ, 0x18, R0 ;  /* 0x00000018ff007819 */ /* 0x000fe20000011400 */
[-C--:B------:R-:W-:Y:S01]  /*7a70*/  IMAD R28, R3, R82.reuse, R28 ;  /* 0x00000052031c7224 */ /* 0x080fe200078e021c */
[----:B------:R-:W-:Y:S02]  /*7a80*/  SHF.R.S32.HI R5, RZ, 0x18, R2 ;  /* 0x00000018ff057819 */ /* 0x000fe40000011402 */
[----:B------:R-:W-:Y:S01]  /*7a90*/  SHF.R.S32.HI R2, RZ, 0x18, R91 ;  /* 0x00000018ff027819 */ /* 0x000fe2000001145b */
[-C--:B------:R-:W-:Y:S01]  /*7aa0*/  IMAD R29, R0, R82.reuse, R29 ;  /* 0x00000052001d7224 */ /* 0x080fe200078e021d */
[C---:B-1----:R-:W-:Y:S01]  /*7ab0*/  PRMT R3, R92.reuse, 0x8880, RZ ;  /* 0x000088805c037816 */ /* 0x042fe200000000ff */
[----:B------:R-:W-:Y:S01]  /*7ac0*/  IMAD.U32 R0, R92, 0x10000, RZ ;  /* 0x000100005c007824 */ /* 0x000fe200078e00ff */
[----:B------:R-:W-:Y:S01]  /*7ad0*/  SHF.L.U32 R4, R93, 0x10, RZ ;  /* 0x000000105d047819 */ /* 0x000fe200000006ff */
[----:B------:R-:W-:Y:S01]  /*7ae0*/  IMAD R30, R5, R82, R30 ;  /* 0x00000052051e7224 */ /* 0x000fe200078e021e */
[----:B------:R-:W-:Y:S01]  /*7af0*/  I2IP.S8.S32.SAT R10, R15, R10, RZ ;  /* 0x0000000a0f0a7239 */ /* 0x000fe200000014ff */
[-C--:B------:R-:W-:Y:S01]  /*7b00*/  IMAD R35, R2, R82.reuse, R35 ;  /* 0x0000005202237224 */ /* 0x080fe200078e0223 */
[----:B------:R-:W-:Y:S01]  /*7b10*/  SHF.L.U32 R2, R92, 0x8, RZ ;  /* 0x000000085c027819 */ /* 0x000fe200000006ff */
[-C--:B------:R-:W-:Y:S01]  /*7b20*/  IMAD R32, R3, R82.reuse, R32 ;  /* 0x0000005203207224 */ /* 0x080fe200078e0220 */
[----:B------:R-:W-:Y:S02]  /*7b30*/  SHF.R.S32.HI R0, RZ, 0x18, R0 ;  /* 0x00000018ff007819 */ /* 0x000fe40000011400 */
[----:B------:R-:W-:Y:S02]  /*7b40*/  SHF.R.S32.HI R5, RZ, 0x18, R2 ;  /* 0x00000018ff057819 */ /* 0x000fe40000011402 */
[----:B------:R-:W-:Y:S01]  /*7b50*/  PRMT R3, R93, 0x8880, RZ ;  /* 0x000088805d037816 */ /* 0x000fe200000000ff */
[-C--:B------:R-:W-:Y:S01]  /*7b60*/  IMAD R33, R0, R82.reuse, R33 ;  /* 0x0000005200217224 */ /* 0x080fe200078e0221 */
[----:B------:R-:W-:Y:S01]  /*7b70*/  SHF.R.S32.HI R0, RZ, 0x18, R92 ;  /* 0x00000018ff007819 */ /* 0x000fe2000001145c */
[----:B------:R-:W-:Y:S01]  /*7b80*/  IMAD R34, R5, R82, R34 ;  /* 0x0000005205227224 */ /* 0x000fe200078e0222 */
[----:B------:R-:W-:Y:S02]  /*7b90*/  SHF.L.U32 R2, R93, 0x8, RZ ;  /* 0x000000085d027819 */ /* 0x000fe400000006ff */
[----:B------:R-:W-:Y:S01]  /*7ba0*/  I2IP.S8.S32.SAT R14, R19, R14, RZ ;  /* 0x0000000e130e7239 */ /* 0x000fe200000014ff */
[-C--:B------:R-:W-:Y:S01]  /*7bb0*/  IMAD R39, R0, R82.reuse, R39 ;  /* 0x0000005200277224 */ /* 0x080fe200078e0227 */
[----:B------:R-:W-:Y:S01]  /*7bc0*/  SHF.R.S32.HI R0, RZ, 0x18, R4 ;  /* 0x00000018ff007819 */ /* 0x000fe20000011404 */
[-C--:B------:R-:W-:Y:S01]  /*7bd0*/  IMAD R36, R3, R82.reuse, R36 ;  /* 0x0000005203247224 */ /* 0x080fe200078e0224 */
[----:B------:R-:W-:Y:S02]  /*7be0*/  SHF.R.S32.HI R5, RZ, 0x18, R2 ;  /* 0x00000018ff057819 */ /* 0x000fe40000011402 */
[----:B------:R-:W-:Y:S01]  /*7bf0*/  SHF.L.U32 R2, R94, 0x10, RZ ;  /* 0x000000105e027819 */ /* 0x000fe200000006ff */
[-C--:B------:R-:W-:Y:S01]  /*7c00*/  IMAD R37, R0, R82.reuse, R37 ;  /* 0x0000005200257224 */ /* 0x080fe200078e0225 */
[----:B------:R-:W-:Y:S01]  /*7c10*/  SHF.R.S32.HI R0, RZ, 0x18, R93 ;  /* 0x00000018ff007819 */ /* 0x000fe2000001145d */
[-C--:B------:R-:W-:Y:S01]  /*7c20*/  IMAD R38, R5, R82.reuse, R38 ;  /* 0x0000005205267224 */ /* 0x080fe200078e0226 */
[C---:B------:R-:W-:Y:S02]  /*7c30*/  PRMT R3, R94.reuse, 0x8880, RZ ;  /* 0x000088805e037816 */ /* 0x040fe400000000ff */
[----:B------:R-:W-:Y:S01]  /*7c40*/  SHF.L.U32 R5, R94, 0x8, RZ ;  /* 0x000000085e057819 */ /* 0x000fe200000006ff */
[-C--:B------:R-:W-:Y:S01]  /*7c50*/  IMAD R43, R0, R82.reuse, R43 ;  /* 0x00000052002b7224 */ /* 0x080fe200078e022b */
[----:B------:R-:W-:Y:S01]  /*7c60*/  SHF.R.S32.HI R2, RZ, 0x18, R2 ;  /* 0x00000018ff027819 */ /* 0x000fe20000011402 */
[-C--:B------:R-:W-:Y:S01]  /*7c70*/  IMAD R40, R3, R82.reuse, R40 ;  /* 0x0000005203287224 */ /* 0x080fe200078e0228 */
[----:B------:R-:W-:Y:S02]  /*7c80*/  SHF.R.S32.HI R5, RZ, 0x18, R5 ;  /* 0x00000018ff057819 */ /* 0x000fe40000011405 */
[----:B------:R-:W-:Y:S01]  /*7c90*/  SHF.R.S32.HI R4, RZ, 0x18, R94 ;  /* 0x00000018ff047819 */ /* 0x000fe2000001145e */
[-C--:B------:R-:W-:Y:S01]  /*7ca0*/  IMAD R41, R2, R82.reuse, R41 ;  /* 0x0000005202297224 */ /* 0x080fe200078e0229 */
[----:B------:R-:W-:Y:S01]  /*7cb0*/  SHF.L.U32 R0, R95, 0x10, RZ ;  /* 0x000000105f007819 */ /* 0x000fe200000006ff */
[-C--:B------:R-:W-:Y:S01]  /*7cc0*/  IMAD R42, R5, R82.reuse, R42 ;  /* 0x00000052052a7224 */ /* 0x080fe200078e022a */
[C---:B------:R-:W-:Y:S01]  /*7cd0*/  PRMT R3, R95.reuse, 0x8880, RZ ;  /* 0x000088805f037816 */ /* 0x040fe200000000ff */
[-C--:B------:R-:W-:Y:S01]  /*7ce0*/  IMAD R47, R4, R82.reuse, R47 ;  /* 0x00000052042f7224 */ /* 0x080fe200078e022f */
[----:B------:R-:W-:Y:S02]  /*7cf0*/  SHF.L.U32 R2, R95, 0x8, RZ ;  /* 0x000000085f027819 */ /* 0x000fe400000006ff */
[----:B------:R-:W-:Y:S01]  /*7d00*/  SHF.R.S32.HI R0, RZ, 0x18, R0 ;  /* 0x00000018ff007819 */ /* 0x000fe20000011400 */
[-C--:B------:R-:W-:Y:S01]  /*7d10*/  IMAD R44, R3, R82.reuse, R44 ;  /* 0x00000052032c7224 */ /* 0x080fe200078e022c */
[----:B------:R-:W-:Y:S02]  /*7d20*/  SHF.R.S32.HI R5, RZ, 0x18, R2 ;  /* 0x00000018ff057819 */ /* 0x000fe40000011402 */
[----:B------:R-:W-:Y:S01]  /*7d30*/  SHF.R.S32.HI R2, RZ, 0x18, R95 ;  /* 0x00000018ff027819 */ /* 0x000fe2000001145f */
[-C--:B------:R-:W-:Y:S01]  /*7d40*/  IMAD R45, R0, R82.reuse, R45 ;  /* 0x00000052002d7224 */ /* 0x080fe200078e022d */
[----:B------:R-:W-:Y:S01]  /*7d50*/  PRMT R3, R96, 0x8880, RZ ;  /* 0x0000888060037816 */ /* 0x000fe200000000ff */
[-C--:B------:R-:W-:Y:S01]  /*7d60*/  IMAD R46, R5, R82.reuse, R46 ;  /* 0x00000052052e7224 */ /* 0x080fe200078e022e */
[C---:B------:R-:W-:Y:S01]  /*7d70*/  SHF.L.U32 R4, R97.reuse, 0x10, RZ ;  /* 0x0000001061047819 */ /* 0x040fe200000006ff */
[-C--:B------:R-:W-:Y:S01]  /*7d80*/  IMAD R51, R2, R82.reuse, R51 ;  /* 0x0000005202337224 */ /* 0x080fe200078e0233 */
[----:B------:R-:W-:Y:S01]  /*7d90*/  SHF.R.S32.HI R2, RZ, 0x18, R96 ;  /* 0x00000018ff027819 */ /* 0x000fe20000011460 */
[C---:B------:R-:W-:Y:S01]  /*7da0*/  IMAD.U32 R0, R96.reuse, 0x10000, RZ ;  /* 0x0001000060007824 */ /* 0x040fe200078e00ff */
[----:B------:R-:W-:Y:S01]  /*7db0*/  PRMT R5, R97, 0x8880, RZ ;  /* 0x0000888061057816 */ /* 0x000fe200000000ff */
[-C--:B------:R-:W-:Y:S01]  /*7dc0*/  IMAD R48, R3, R82.reuse, R48 ;  /* 0x0000005203307224 */ /* 0x080fe200078e0230 */
[----:B------:R-:W-:Y:S02]  /*7dd0*/  SHF.L.U32 R3, R96, 0x8, RZ ;  /* 0x0000000860037819 */ /* 0x000fe400000006ff */
[----:B------:R-:W-:Y:S02]  /*7de0*/  SHF.R.S32.HI R0, RZ, 0x18, R0 ;  /* 0x00000018ff007819 */ /* 0x000fe40000011400 */
[----:B------:R-:W-:Y:S02]  /*7df0*/  SHF.R.S32.HI R3, RZ, 0x18, R3 ;  /* 0x00000018ff037819 */ /* 0x000fe40000011403 */
[----:B------:R-:W-:Y:S01]  /*7e00*/  SHF.R.S32.HI R4, RZ, 0x18, R4 ;  /* 0x00000018ff047819 */ /* 0x000fe20000011404 */
[-C--:B------:R-:W-:Y:S01]  /*7e10*/  IMAD R49, R0, R82.reuse, R49 ;  /* 0x0000005200317224 */ /* 0x080fe200078e0231 */
[----:B------:R-:W-:Y:S01]  /*7e20*/  SHF.R.S32.HI R0, RZ, 0x18, R97 ;  /* 0x00000018ff007819 */ /* 0x000fe20000011461 */
[-C--:B------:R-:W-:Y:S01]  /*7e30*/  IMAD R50, R3, R82.reuse, R50 ;  /* 0x0000005203327224 */ /* 0x080fe200078e0232 */
[----:B------:R-:W-:Y:S01]  /*7e40*/  SHF.L.U32 R3, R97, 0x8, RZ ;  /* 0x0000000861037819 */ /* 0x000fe200000006ff */
[-C--:B------:R-:W-:Y:S01]  /*7e50*/  IMAD R55, R2, R82.reuse, R55 ;  /* 0x0000005202377224 */ /* 0x080fe200078e0237 */
        /* <DEDUP_REMOVED lines=8> */
[----:B------:R-:W-:Y:S01]  /*7ee0*/  IMAD R59, R0, R82, R59 ;  /* 0x00000052003b7224 */ /* 0x000fe200078e023b */
[----:B------:R-:W-:Y:S01]  /*7ef0*/  I2IP.S8.S32.SAT R18, R23, R18, RZ ;  /* 0x0000001217127239 */ /* 0x000fe200000014ff */
[----:B------:R-:W-:Y:S01]  /*7f00*/  IMAD R56, R5, R82, R56 ;  /* 0x0000005205387224 */ /* 0x000fe200078e0238 */
[----:B------:R-:W-:Y:S01]  /*7f10*/  I2IP.S8.S32.SAT R86, R9, R8, R10 ;  /* 0x0000000809567239 */ /* 0x000fe2000000140a */
[----:B------:R-:W-:Y:S01]  /*7f20*/  IMAD R57, R2, R82, R57 ;  /* 0x0000005202397224 */ /* 0x000fe200078e0239 */
[----:B------:R-:W-:Y:S02]  /*7f30*/  I2IP.S8.S32.SAT R87, R13, R12, R14 ;  /* 0x0000000c0d577239 */ /* 0x000fe4000000140e */
[----:B------:R-:W-:Y:S02]  /*7f40*/  SHF.R.S32.HI R7, RZ, 0x18, R7 ;  /* 0x00000018ff077819 */ /* 0x000fe40000011407 */
[----:B------:R-:W-:Y:S01]  /*7f50*/  SHF.L.U32 R2, R99, 0x10, RZ ;  /* 0x0000001063027819 */ /* 0x000fe200000006ff */
[----:B------:R1:W-:Y:S01]  /*7f60*/  STS.128 [R153+UR49+0xa200], R84 ;  /* 0x00a2005499007988 */ /* 0x0003e20008000c31 */
[----:B------:R-:W-:Y:S01]  /*7f70*/  SHF.R.S32.HI R0, RZ, 0x18, R98 ;  /* 0x00000018ff007819 */ /* 0x000fe20000011462 */
[----:B------:R-:W-:Y:S01]  /*7f80*/  IMAD R58, R7, R82, R58 ;  /* 0x00000052073a7224 */ /* 0x000fe200078e023a */
[----:B------:R-:W-:Y:S02]  /*7f90*/  I2IP.S8.S32.SAT R16, R17, R16, R18 ;  /* 0x0000001011107239 */ /* 0x000fe40000001412 */
[----:B------:R-:W-:Y:S01]  /*7fa0*/  I2IP.S8.S32.SAT R17, R27, R22, RZ ;  /* 0x000000161b117239 */ /* 0x000fe200000014ff */
[----:B------:R-:W-:Y:S01]  /*7fb0*/  IMAD R63, R0, R82, R63 ;  /* 0x00000052003f7224 */ /* 0x000fe200078e023f */
[----:B------:R-:W-:Y:S02]  /*7fc0*/  I2IP.S8.S32.SAT R18, R31, R26, RZ ;  /* 0x0000001a1f127239 */ /* 0x000fe400000014ff */
[----:B------:R-:W-:Y:S02]  /*7fd0*/  I2IP.S8.S32.SAT R19, R35, R30, RZ ;  /* 0x0000001e23137239 */ /* 0x000fe400000014ff */
[C---:B------:R-:W-:Y:S02]  /*7fe0*/  PRMT R3, R99.reuse, 0x8880, RZ ;  /* 0x0000888063037816 */ /* 0x040fe400000000ff */
[----:B------:R-:W-:Y:S02]  /*7ff0*/  SHF.L.U32 R5, R99, 0x8, RZ ;  /* 0x0000000863057819 */ /* 0x000fe400000006ff */
[----:B------:R-:W-:Y:S01]  /*8000*/  SHF.R.S32.HI R2, RZ, 0x18, R2 ;  /* 0x00000018ff027819 */ /* 0x000fe20000011402 */
[----:B------:R-:W-:Y:S01]  /*8010*/  IMAD R60, R3, R82, R60 ;  /* 0x00000052033c7224 */ /* 0x000fe200078e023c */
[----:B------:R-:W-:Y:S02]  /*8020*/  I2IP.S8.S32.SAT R17, R21, R20, R17 ;  /* 0x0000001415117239 */ /* 0x000fe40000001411 */
[----:B------:R-:W-:Y:S01]  /*8030*/  I2IP.S8.S32.SAT R18, R25, R24, R18 ;  /* 0x0000001819127239 */ /* 0x000fe20000001412 */
[----:B------:R-:W-:Y:S01]  /*8040*/  IMAD R61, R2, R82, R61 ;  /* 0x00000052023d7224 */ /* 0x000fe200078e023d */
[----:B------:R-:W-:Y:S02]  /*8050*/  I2IP.S8.S32.SAT R19, R29, R28, R19 ;  /* 0x0000001c1d137239 */ /* 0x000fe40000001413 */
[----:B------:R-:W-:Y:S02]  /*8060*/  SHF.R.S32.HI R5, RZ, 0x18, R5 ;  /* 0x00000018ff057819 */ /* 0x000fe40000011405 */
[----:B------:R-:W-:Y:S01]  /*8070*/  SHF.R.S32.HI R4, RZ, 0x18, R99 ;  /* 0x00000018ff047819 */ /* 0x000fe20000011463 */
[----:B------:R1:W-:Y:S01]  /*8080*/  STS.128 [R172+0xa200], R16 ;  /* 0x00a20010ac007388 */ /* 0x0003e20000000c00 */
[----:B------:R-:W-:Y:S01]  /*8090*/  I2IP.S8.S32.SAT R34, R39, R34, RZ ;  /* 0x0000002227227239 */ /* 0x000fe200000014ff */
[----:B------:R-:W-:Y:S01]  /*80a0*/  IMAD R62, R5, R82, R62 ;  /* 0x00000052053e7224 */ /* 0x000fe200078e023e */
[----:B------:R-:W-:Y:S01]  /*80b0*/  I2IP.S8.S32.SAT R38, R43, R38, RZ ;  /* 0x000000262b267239 */ /* 0x000fe200000014ff */
[----:B------:R-:W-:Y:S01]  /*80c0*/  IMAD R67, R4, R82, R67 ;  /* 0x0000005204437224 */ /* 0x000fe200078e0243 */
[----:B------:R-:W-:Y:S02]  /*80d0*/  I2IP.S8.S32.SAT R42, R47, R42, RZ ;  /* 0x0000002a2f2a7239 */ /* 0x000fe400000014ff */
[----:B------:R-:W-:Y:S02]  /*80e0*/  I2IP.S8.S32.SAT R35, R51, R46, RZ ;  /* 0x0000002e33237239 */ /* 0x000fe400000014ff */
[----:B------:R-:W-:Y:S02]  /*80f0*/  I2IP.S8.S32.SAT R32, R33, R32, R34 ;  /* 0x0000002021207239 */ /* 0x000fe40000001422 */
[----:B------:R-:W-:Y:S02]  /*8100*/  I2IP.S8.S32.SAT R33, R37, R36, R38 ;  /* 0x0000002425217239 */ /* 0x000fe40000001426 */
[----:B------:R-:W-:Y:S02]  /*8110*/  I2IP.S8.S32.SAT R34, R41, R40, R42 ;  /* 0x0000002829227239 */ /* 0x000fe4000000142a */
[----:B------:R-:W-:Y:S02]  /*8120*/  I2IP.S8.S32.SAT R35, R45, R44, R35 ;  /* 0x0000002c2d237239 */ /* 0x000fe40000001423 */
[----:B------:R-:W-:Y:S02]  /*8130*/  I2IP.S8.S32.SAT R50, R55, R50, RZ ;  /* 0x0000003237327239 */ /* 0x000fe400000014ff */
[----:B------:R-:W-:Y:S01]  /*8140*/  I2IP.S8.S32.SAT R54, R59, R54, RZ ;  /* 0x000000363b367239 */ /* 0x000fe200000014ff */
[----:B------:R1:W-:Y:S01]  /*8150*/  STS.128 [R171+0xa200], R32 ;  /* 0x00a20020ab007388 */ /* 0x0003e20000000c00 */
[----:B------:R-:W-:Y:S02]  /*8160*/  I2IP.S8.S32.SAT R58, R63, R58, RZ ;  /* 0x0000003a3f3a7239 */ /* 0x000fe400000014ff */
[----:B------:R-:W-:Y:S02]  /*8170*/  I2IP.S8.S32.SAT R62, R67, R62, RZ ;  /* 0x0000003e433e7239 */ /* 0x000fe400000014ff */
[----:B------:R-:W-:Y:S02]  /*8180*/  I2IP.S8.S32.SAT R48, R49, R48, R50 ;  /* 0x0000003031307239 */ /* 0x000fe40000001432 */
[----:B------:R-:W-:Y:S02]  /*8190*/  I2IP.S8.S32.SAT R49, R53, R52, R54 ;  /* 0x0000003435317239 */ /* 0x000fe40000001436 */
[----:B------:R-:W-:Y:S02]  /*81a0*/  I2IP.S8.S32.SAT R50, R57, R56, R58 ;  /* 0x0000003839327239 */ /* 0x000fe4000000143a */
[----:B------:R-:W-:Y:S02]  /*81b0*/  I2IP.S8.S32.SAT R51, R61, R60, R62 ;  /* 0x0000003c3d337239 */ /* 0x000fe4000000143e */
[----:B------:R-:W-:Y:S02]  /*81c0*/  LEA R0, R160, UR49, 0x3 ;  /* 0x00000031a0007c11 */ /* 0x000fe4000f8e18ff */
[----:B------:R-:W-:Y:S01]  /*81d0*/  @P6 SHF.L.U32 R3, R159, 0x1f, RZ ;  /* 0x0000001f9f036819 */ /* 0x000fe200000006ff */
        /* <DEDUP_REMOVED lines=9> */
[----:B------:R-:W-:Y:S02]  /*8270*/  UIADD3 UR8, UP0, UPT, UR52, 0x680, URZ ;  /* 0x0000068034087890 */ /* 0x000fe4000ff1e0ff */
[----:B------:R-:W-:Y:S02]  /*8280*/  UIADD3 UR5, UPT, UPT, UR41, 0x40, URZ ;  /* 0x0000004029057890 */ /* 0x000fe4000fffe0ff */
[----:B------:R-:W-:Y:S02]  /*8290*/  UIADD3 UR4, UPT, UPT, UR49, 0xa200, URZ ;  /* 0x0000a20031047890 */ /* 0x000fe4000fffe0ff */
[----:B------:R-:W-:Y:S01]  /*82a0*/  UIADD3.X UR9, UPT, UPT, URZ, UR53, URZ, UP0, !UPT ;  /* 0x00000035ff097290 */ /* 0x000fe200087fe4ff */
[----:B------:R-:W-:Y:S01]  /*82b0*/  UMOV UR6, UR42 ;  /* 0x0000002a00067c82 */ /* 0x000fe20008000000 */
[----:B------:R-:W-:Y:S07]  /*82c0*/  UMOV UR7, UR36 ;  /* 0x0000002400077c82 */ /* 0x000fee0008000000 */
[----:B------:R2:W-:Y:S01]  /*82d0*/  UTMASTG.3D [UR4], [UR8] ;  /* 0x00000004080073b5 */ /* 0x0005e20008010000 */
[----:B------:R0:W-:Y:S01]  /*82e0*/  UTMACMDFLUSH ;  /* 0x00000000000079b7 */ /* 0x0001e20000000000 */
[----:B--2---:R-:W-:Y:S04]  /*82f0*/  DEPBAR.LE SB0, 0x1 ;  /* 0x000080400000791a */ /* 0x004fe80000000000 */
.L_x_106:
[----:B------:R-:W-:Y:S05]  /*8300*/  BSYNC.RECONVERGENT B0 ;  /* 0x0000000000007941 */ /* 0x000fea0003800200 */
.L_x_105:
        /* <DEDUP_REMOVED lines=16> */
.L_x_110:
[----:B------:R-:W-:Y:S05]  /*8410*/  BSYNC B0 ;  /* 0x0000000000007941 */ /* 0x000fea0003800000 */
.L_x_109:
        /* <DEDUP_REMOVED lines=19> */
[----:B--234-:R-:W-:Y:S02]  /*8550*/  LOP3.LUT R159, R159, R0, RZ, 0x3c, !PT ;  /* 0x000000009f9f7212 */ /* 0x01cfe400078e3cff */
.L_x_108:
[----:B------:R-:W-:Y:S05]  /*8560*/  BSYNC B1 ;  /* 0x0000000000017941 */ /* 0x000fea0003800000 */
.L_x_107:
[----:B------:R-:W-:Y:S05]  /*8570*/  VIADD R3, R80, 0x80 ;  /* 0x0000008050037836 */ /* 0x000fea0000000000 */
        /* <DEDUP_REMOVED lines=9> */
[----:B------:R-:W3:Y:S01]  /*8610*/  LDCU.64 UR6, c[0x4][0x80] ;  /* 0x01001000ff0677ac */ /* 0x000ee20008000a00 */
[----:B------:R-:W4:Y:S01]  /*8620*/  LDC.64 R2, c[0x4][R3] ;  /* 0x0100000003027b82 */ /* 0x000f220000000a00 */
[----:B------:R-:W5:Y:S01]  /*8630*/  LDCU.64 UR4, c[0x4][0x18] ;  /* 0x01000300ff0477ac */ /* 0x000f620008000a00 */
[----:B--2---:R-:W-:Y:S01]  /*8640*/  MOV R5, UR9 ;  /* 0x0000000900057c02 */ /* 0x004fe20008000f00 */
[----:B------:R-:W-:Y:S01]  /*8650*/  IMAD.U32 R4, RZ, RZ, UR8 ;  /* 0x00000008ff047e24 */ /* 0x000fe2000f8e00ff */
[----:B---3--:R-:W-:Y:S01]  /*8660*/  MOV R7, UR7 ;  /* 0x0000000700077c02 */ /* 0x008fe20008000f00 */
[----:B------:R-:W-:Y:S01]  /*8670*/  IMAD.U32 R6, RZ, RZ, UR6 ;  /* 0x00000006ff067e24 */ /* 0x000fe2000f8e00ff */
[----:B-----5:R-:W-:Y:S01]  /*8680*/  MOV R11, UR5 ;  /* 0x00000005000b7c02 */ /* 0x020fe20008000f00 */
[----:B------:R-:W-:Y:S02]  /*8690*/  IMAD.U32 R10, RZ, RZ, UR4 ;  /* 0x00000004ff0a7e24 */ /* 0x000fe4000f8e00ff */
[----:B------:R-:W-:Y:S07]  /*86a0*/  LEPC R20, `(.L_x_112) ;  /* 0x000000001014794e */ /* 0x000fee0000000000 */
[----:B-1--4-:R-:W-:Y:S05]  /*86b0*/  CALL.ABS.NOINC R2 ;  /* 0x0000000002007343 */ /* 0x012fea0003c00000 */
.L_x_112:
[----:B------:R-:W-:Y:S05]  /*86c0*/  WARPSYNC.ALL ;  /* 0x0000000000007948 */ /* 0x000fea0003800000 */
[----:B------:R-:W-:Y:S01]  /*86d0*/  R2UR UR4, R80 ;  /* 0x00000000500472ca */ /* 0x000fe200000e0000 */
[----:B------:R-:W-:Y:S01]  /*86e0*/  BSSY.RECONVERGENT B0, `(.L_x_113) ;  /* 0x000011f000007945 */ /* 0x000fe20003800200 */
[C---:B------:R-:W-:Y:S02]  /*86f0*/  PRMT R81, R100.reuse, 0x8880, RZ ;  /* 0x0000888064517816 */ /* 0x040fe400000000ff */
[C---:B-1----:R-:W-:Y:S02]  /*8700*/  SHF.L.U32 R84, R100.reuse, 0x8, RZ ;  /* 0x0000000864547819 */ /* 0x042fe400000006ff */
[----:B------:R-:W-:Y:S02]  /*8710*/  SHF.L.U32 R83, R100, 0x10, RZ ;  /* 0x0000001064537819 */ /* 0x000fe400000006ff */
[----:B------:R-:W-:Y:S02]  /*8720*/  SHF.R.S32.HI R84, RZ, 0x18, R84 ;  /* 0x00000018ff547819 */ /* 0x000fe40000011454 */
[----:B------:R-:W-:Y:S02]  /*8730*/  SHF.R.S32.HI R83, RZ, 0x18, R83 ;  /* 0x00000018ff537819 */ /* 0x000fe40000011453 */
[----:B------:R-:W-:Y:S01]  /*8740*/  ISETP.NE.AND P0, PT, R167, RZ, PT ;  /* 0x000000ffa700720c */ /* 0x000fe20003f05270 */
[----:B------:R-:W1:Y:S01]  /*8750*/  LDTM.x64 R4, tmem[UR4+0x80] ;  /* 0x00008004000479ee */ /* 0x000e620008340000 */
[----:B------:R-:W-:Y:S01]  /*8760*/  ISETP.NE.AND P6, PT, R117, RZ, PT ;  /* 0x000000ff7500720c */ /* 0x000fe20003fc5270 */
[C---:B-1----:R-:W-:Y:S02]  /*8770*/  IMAD R0, R78.reuse, R4, RZ ;  /* 0x000000044e007224 */ /* 0x042fe400078e02ff */
        /* <DEDUP_REMOVED lines=141> */
[C---:B------:R-:W-:Y:S01]  /*9050*/  PRMT R3, R92.reuse, 0x8880, RZ ;  /* 0x000088805c037816 */ /* 0x040fe200000000ff */
        /* <DEDUP_REMOVED lines=124> */
[----:B------:R-:W-:Y:S02]  /*9820*/  UIADD3 UR8, UP0, UPT, UR52, 0x680, URZ ;  /* 0x0000068034087890 */ /* 0x000fe4000ff1e0ff */
[----:B------:R-:W-:Y:S02]  /*9830*/  UIADD3 UR5, UPT, UPT, UR41, 0x80, URZ ;  /* 0x0000008029057890 */ /* 0x000fe4000fffe0ff */
[----:B------:R-:W-:Y:S01]  /*9840*/  MOV R166, UR10 ;  /* 0x0000000a00a67c02 */ /* 0x000fe20008000f00 */
[----:B------:R-:W-:Y:S01]  /*9850*/  UIADD3.X UR9, UPT, UPT, URZ, UR53, URZ, UP0, !UPT ;  /* 0x00000035ff097290 */ /* 0x000fe200087fe4ff */
[----:B------:R-:W-:Y:S02]  /*9860*/  UMOV UR6, UR42 ;  /* 0x0000002a00067c82 */ /* 0x000fe40008000000 */
[----:B------:R-:W-:Y:S01]  /*9870*/  R2UR UR4, R166 ;  /* 0x00000000a60472ca */ /* 0x000fe200000e0000 */
[----:B------:R-:W-:Y:S11]  /*9880*/  UMOV UR7, UR36 ;  /* 0x0000002400077c82 */ /* 0x000ff60008000000 */
[----:B------:R-:W-:Y:S01]  /*9890*/  @!UPT UIADD3 URZ, UPT, UPT, URZ, URZ, URZ ;  /* 0x000000fffffff290 */ /* 0x000fe2000fffe0ff */
[----:B------:R2:W-:Y:S01]  /*98a0*/  UTMASTG.3D [UR4], [UR8] ;  /* 0x00000004080073b5 */ /* 0x0005e20008010000 */
[----:B------:R0:W-:Y:S01]  /*98b0*/  UTMACMDFLUSH ;  /* 0x00000000000079b7 */ /* 0x0001e20000000000 */
[----:B--2---:R-:W-:Y:S04]  /*98c0*/  DEPBAR.LE SB0, 0x1 ;  /* 0x000080400000791a */ /* 0x004fe80000000000 */
.L_x_114:
[----:B------:R-:W-:Y:S05]  /*98d0*/  BSYNC.RECONVERGENT B0 ;  /* 0x0000000000007941 */ /* 0x000fea0003800200 */
.L_x_113:
        /* <DEDUP_REMOVED lines=16> */
.L_x_118:
[----:B------:R-:W-:Y:S05]  /*99e0*/  BSYNC B0 ;  /* 0x0000000000007941 */ /* 0x000fea0003800000 */
.L_x_117:
        /* <DEDUP_REMOVED lines=20> */
.L_x_116:
[----:B------:R-:W-:Y:S05]  /*9b30*/  BSYNC B1 ;  /* 0x0000000000017941 */ /* 0x000fea0003800000 */
.L_x_115:
        /* <DEDUP_REMOVED lines=21> */
.L_x_120:
[----:B------:R-:W-:Y:S01]  /*9c90*/  ISETP.NE.AND P0, PT, R167, RZ, PT ;  /* 0x000000ffa700720c */ /* 0x000fe20003f05270 */
[----:B------:R-:W-:Y:S05]  /*9ca0*/  WARPSYNC.ALL ;  /* 0x0000000000007948 */ /* 0x000fea0003800000 */
[----:B------:R-:W-:Y:S01]  /*9cb0*/  IMAD.U32 R140, R102, 0x10000, RZ ;  /* 0x00010000668c7824 */ /* 0x000fe200078e00ff */
[----:B------:R-:W-:Y:S01]  /*9cc0*/  R2UR UR4, R80 ;  /* 0x00000000500472ca */ /* 0x000fe200000e0000 */
[----:B------:R-:W-:Y:S01]  /*9cd0*/  IMAD.U32 R134, R88, 0x10000, RZ ;  /* 0x0001000058867824 */ /* 0x000fe200078e00ff */
[C---:B------:R-:W-:Y:S01]  /*9ce0*/  SHF.L.U32 R0, R100.reuse, 0x10, RZ ;  /* 0x0000001064007819 */ /* 0x040fe200000006ff */
[----:B-1----:R-:W-:Y:S01]  /*9cf0*/  IMAD.U32 R119, R93, 0x10000, RZ ;  /* 0x000100005d777824 */ /* 0x002fe200078e00ff */
[----:B------:R-:W-:Y:S01]  /*9d00*/  PRMT R3, R100, 0x8880, RZ ;  /* 0x0000888064037816 */ /* 0x000fe200000000ff */
[----:B------:R-:W-:Y:S01]  /*9d10*/  IMAD.U32 R104, R98, 0x10000, RZ ;  /* 0x0001000062687824 */ /* 0x000fe200078e00ff */
[----:B------:R-:W-:Y:S01]  /*9d20*/  SHF.L.U32 R81, R100, 0x8, RZ ;  /* 0x0000000864517819 */ /* 0x000fe200000006ff */
[----:B------:R-:W-:Y:S01]  /*9d30*/  IMAD.SHL.U32 R127, R90, 0x100, RZ ;  /* 0x000001005a7f7824 */ /* 0x000fe200078e00ff */
[----:B------:R-:W-:Y:S01]  /*9d40*/  SHF.R.S32.HI R0, RZ, 0x18, R0 ;  /* 0x00000018ff007819 */ /* 0x000fe20000011400 */
[----:B------:R-:W-:Y:S01]  /*9d50*/  IMAD.SHL.U32 R112, R95, 0x100, RZ ;  /* 0x000001005f707824 */ /* 0x000fe200078e00ff */
[----:B------:R-:W-:Y:S01]  /*9d60*/  SHF.R.S32.HI R81, RZ, 0x18, R81 ;  /* 0x00000018ff517819 */ /* 0x000fe20000011451 */
[----:B------:R-:W-:Y:S01]  /*9d70*/  BSSY.RECONVERGENT B0, `(.L_x_121) ;  /* 0x0000121000007945 */ /* 0x000fe20003800200 */
[----:B------:R-:W-:Y:S01]  /*9d80*/  SHF.R.S32.HI R2, RZ, 0x18, R100 ;  /* 0x00000018ff027819 */ /* 0x000fe20000011464 */
[----:B------:R-:W1:Y:S01]  /*9d90*/  LDTM.x64 R4, tmem[UR4+0xc0] ;  /* 0x0000c004000479ee */ /* 0x000e620008340000 */
[----:B------:R-:W-:Y:S01]  /*9da0*/  NOP ;  /* 0x0000000000007918 */ /* 0x000fe20000000000 */
[----:B------:R-:W-:Y:S02]  /*9db0*/  SHF.R.S32.HI R84, RZ, 0x18, R101 ;  /* 0x00000018ff547819 */ /* 0x000fe40000011465 */
[----:B------:R-:W-:Y:S02]  /*9dc0*/  SHF.R.S32.HI R85, RZ, 0x18, R102 ;  /* 0x00000018ff557819 */ /* 0x000fe40000011466 */
[----:B------:R-:W-:Y:S02]  /*9dd0*/  SHF.R.S32.HI R86, RZ, 0x18, R103 ;  /* 0x00000018ff567819 */ /* 0x000fe40000011467 */
[----:B------:R-:W-:Y:S02]  /*9de0*/  SHF.R.S32.HI R87, RZ, 0x18, R88 ;  /* 0x00000018ff577819 */ /* 0x000fe40000011458 */
[----:B------:R-:W-:Y:S02]  /*9df0*/  R2UR UR5, R108 ;  /* 0x000000006c0572ca */ /* 0x000fe400000e0000 */
[C---:B------:R-:W-:Y:S02]  /*9e00*/  PRMT R143, R101.reuse, 0x8880, RZ ;  /* 0x00008880658f7816 */ /* 0x040fe400000000ff */
[----:B------:R-:W-:Y:S02]  /*9e10*/  SHF.L.U32 R83, R101, 0x10, RZ ;  /* 0x0000001065537819 */ /* 0x000fe400000006ff */
[----:B------:R-:W-:Y:S02]  /*9e20*/  PRMT R141, R102, 0x8880, RZ ;  /* 0x00008880668d7816 */ /* 0x000fe400000000ff */
[----:B------:R-:W-:Y:S02]  /*9e30*/  SHF.R.S32.HI R83, RZ, 0x18, R83 ;  /* 0x00000018ff537819 */ /* 0x000fe40000011453 */
[C---:B------:R-:W-:Y:S02]  /*9e40*/  PRMT R138, R103.reuse, 0x8880, RZ ;  /* 0x00008880678a7816 */ /* 0x040fe400000000ff */
[----:B------:R-:W-:Y:S01]  /*9e50*/  SHF.L.U32 R137, R103, 0x10, RZ ;  /* 0x0000001067897819 */ /* 0x000fe200000006ff */
[----:B------:R-:W-:Y:S01]  /*9e60*/  UIADD3 UR5, UPT, UPT, UR5, 0xd0, URZ ;  /* 0x000000d005057890 */ /* 0x000fe2000fffe0ff */
[----:B-1----:R-:W-:Y:S01]  /*9e70*/  IMAD R4, R78, R4, RZ ;  /* 0x000000044e047224 */ /* 0x002fe200078e02ff */
[----:B------:R-:W-:Y:S01]  /*9e80*/  PRMT R135, R88, 0x8880, RZ ;  /* 0x0000888058877816 */ /* 0x000fe200000000ff */
[C---:B------:R-:W-:Y:S01]  /*9e90*/  IMAD R5, R78.reuse, R5, RZ ;  /* 0x000000054e057224 */ /* 0x040fe200078e02ff */
[----:B------:R-:W-:Y:S01]  /*9ea0*/  UPRMT UR5, UR37, 0x654, UR5 ;  /* 0x0000065425057896 */ /* 0x000fe20008000005 */
[----:B------:R-:W-:Y:S01]  /*9eb0*/  IMAD R4, R3, R82, R4 ;  /* 0x0000005203047224 */ /* 0x000fe200078e0204 */
[C---:B------:R-:W-:Y:S01]  /*9ec0*/  PRMT R132, R89.reuse, 0x8880, RZ ;  /* 0x0000888059847816 */ /* 0x040fe200000000ff */
[----:B------:R-:W-:Y:S01]  /*9ed0*/  IMAD R6, R78, R6, RZ ;  /* 0x000000064e067224 */ /* 0x000fe200078e02ff */
[----:B------:R-:W-:Y:S01]  /*9ee0*/  SHF.L.U32 R131, R89, 0x10, RZ ;  /* 0x0000001059837819 */ /* 0x000fe200000006ff */
[----:B------:R-:W-:Y:S01]  /*9ef0*/  IMAD R5, R0, R82, R5 ;  /* 0x0000005200057224 */ /* 0x000fe200078e0205 */
[----:B------:R-:W-:Y:S01]  /*9f00*/  PRMT R129, R90, 0x8880, RZ ;  /* 0x000088805a817816 */ /* 0x000fe200000000ff */
[----:B------:R-:W-:Y:S01]  /*9f10*/  IMAD R0, R78, R16, RZ ;  /* 0x000000104e007224 */ /* 0x000fe200078e02ff */
[----:B------:R-:W-:Y:S01]  /*9f20*/  SHF.L.U32 R128, R90, 0x10, RZ ;  /* 0x000000105a807819 */ /* 0x000fe200000006ff */
[C---:B------:R-:W-:Y:S01]  /*9f30*/  IMAD R7, R78.reuse, R7, RZ ;  /* 0x000000074e077224 */ /* 0x040fe200078e02ff */
[----:B------:R-:W-:Y:S01]  /*9f40*/  SYNCS.ARRIVE.TRANS64.RED.A1T0 RZ, [UR5], RZ ;  /* 0x000000ffffff79a7 */ /* 0x000fe20008100405 */
[C---:B------:R-:W-:Y:S01]  /*9f50*/  IMAD R16, R78.reuse, R20, RZ ;  /* 0x000000144e107224 */ /* 0x040fe200078e02ff */
[C---:B------:R-:W-:Y:S01]  /*9f60*/  PRMT R126, R91.reuse, 0x8880, RZ ;  /* 0x000088805b7e7816 */ /* 0x040fe200000000ff */
[C---:B------:R-:W-:Y:S01]  /*9f70*/  IMAD R20, R78.reuse, R24, RZ ;  /* 0x000000184e147224 */ /* 0x040fe200078e02ff */
[----:B------:R-:W-:Y:S01]  /*9f80*/  SHF.L.U32 R125, R91, 0x10, RZ ;  /* 0x000000105b7d7819 */ /* 0x000fe200000006ff */
[----:B------:R-:W-:Y:S01]  /*9f90*/  IMAD R6, R81, R82, R6 ;  /* 0x0000005251067224 */ /* 0x000fe200078e0206 */
[----:B------:R-:W-:Y:S01]  /*9fa0*/  MOV R81, R143 ;  /* 0x0000008f00517202 */ /* 0x000fe20000000f00 */
[----:B------:R-:W-:Y:S01]  /*9fb0*/  IMAD R24, R78, R28, RZ ;  /* 0x0000001c4e187224 */ /* 0x000fe200078e02ff */
[----:B------:R-:W-:Y:S01]  /*9fc0*/  PRMT R123, R92, 0x8880, RZ ;  /* 0x000088805c7b7816 */ /* 0x000fe200000000ff */
[----:B------:R-:W-:Y:S01]  /*9fd0*/  IMAD R28, R78, R32, RZ ;  /* 0x000000204e1c7224 */ /* 0x000fe200078e02ff */
[----:B------:R-:W-:Y:S01]  /*9fe0*/  SHF.L.U32 R122, R92, 0x10, RZ ;  /* 0x000000105c7a7819 */ /* 0x000fe200000006ff */
[----:B------:R-:W-:Y:S01]  /*9ff0*/  IMAD R7, R2, R82, R7 ;  /* 0x0000005202077224 */ /* 0x000fe200078e0207 */
[----:B------:R-:W-:Y:S01]  /*a000*/  PRMT R120, R93, 0x8880, RZ ;  /* 0x000088805d787816 */ /* 0x000fe200000000ff */
[----:B------:R-:W-:Y:S01]  /*a010*/  IMAD R32, R78, R36, RZ ;  /* 0x000000244e207224 */ /* 0x000fe200078e02ff */
[----:B------:R-:W-:Y:S01]  /*a020*/  PRMT R117, R94, 0x8880, RZ ;  /* 0x000088805e757816 */ /* 0x000fe200000000ff */
[----:B------:R-:W-:Y:S01]  /*a030*/  IMAD R2, R78, R17, RZ ;  /* 0x000000114e027224 */ /* 0x000fe200078e02ff */
[----:B------:R-:W-:Y:S01]  /*a040*/  SHF.L.U32 R116, R94, 0x10, RZ ;  /* 0x000000105e747819 */ /* 0x000fe200000006ff */
[----:B------:R-:W-:Y:S01]  /*a050*/  IMAD R36, R78, R40, RZ ;  /* 0x000000284e247224 */ /* 0x000fe200078e02ff */
[----:B------:R-:W-:Y:S01]  /*a060*/  SHF.L.U32 R115, R94, 0x8, RZ ;  /* 0x000000085e737819 */ /* 0x000fe200000006ff */
[C---:B------:R-:W-:Y:S01]  /*a070*/  IMAD R17, R78.reuse, R21, RZ ;  /* 0x000000154e117224 */ /* 0x040fe200078e02ff */
[C---:B------:R-:W-:Y:S01]  /*a080*/  PRMT R114, R95.reuse, 0x8880, RZ ;  /* 0x000088805f727816 */ /* 0x040fe200000000ff */
[C---:B------:R-:W-:Y:S01]  /*a090*/  IMAD R40, R78.reuse, R44, RZ ;  /* 0x0000002c4e287224 */ /* 0x040fe200078e02ff */
[----:B------:R-:W-:Y:S01]  /*a0a0*/  SHF.L.U32 R113, R95, 0x10, RZ ;  /* 0x000000105f717819 */ /* 0x000fe200000006ff */
[----:B------:R-:W-:Y:S01]  /*a0b0*/  IMAD R21, R78, R25, RZ ;  /* 0x000000194e157224 */ /* 0x000fe200078e02ff */
[----:B------:R-:W-:Y:S01]  /*a0c0*/  PRMT R111, R96, 0x8880, RZ ;  /* 0x00008880606f7816 */ /* 0x000fe200000000ff */
        /* <DEDUP_REMOVED lines=8> */
[C---:B------:R-:W-:Y:S01]  /*a150*/  IMAD R52, R78.reuse, R56, RZ ;  /* 0x000000384e347224 */ /* 0x040fe200078e02ff */
[----:B------:R-:W-:Y:S01]  /*a160*/  SHF.L.U32 R142, R101, 0x8, RZ ;  /* 0x00000008658e7819 */ /* 0x000fe200000006ff */
[C---:B------:R-:W-:Y:S01]  /*a170*/  IMAD R8, R78.reuse, R8, RZ ;  /* 0x000000084e087224 */ /* 0x040fe200078e02ff */
[C---:B------:R-:W-:Y:S01]  /*a180*/  SHF.L.U32 R101, R99.reuse, 0x10, RZ ;  /* 0x0000001063657819 */ /* 0x040fe200000006ff */
[----:B------:R-:W-:Y:S01]  /*a190*/  IMAD R33, R78, R37, RZ ;  /* 0x000000254e217224 */ /* 0x000fe200078e02ff */
[----:B------:R-:W-:Y:S01]  /*a1a0*/  SHF.L.U32 R139, R102, 0x8, RZ ;  /* 0x00000008668b7819 */ /* 0x000fe200000006ff */
[C---:B------:R-:W-:Y:S01]  /*a1b0*/  IMAD R56, R78.reuse, R60, RZ ;  /* 0x0000003c4e387224 */ /* 0x040fe200078e02ff */
[----:B------:R-:W-:Y:S01]  /*a1c0*/  PRMT R102, R99, 0x8880, RZ ;  /* 0x0000888063667816 */ /* 0x000fe200000000ff */
[C---:B------:R-:W-:Y:S01]  /*a1d0*/  IMAD R37, R78.reuse, R41, RZ ;  /* 0x000000294e257224 */ /* 0x040fe200078e02ff */
[----:B------:R-:W-:Y:S01]  /*a1e0*/  SHF.L.U32 R136, R103, 0x8, RZ ;  /* 0x0000000867887819 */ /* 0x000fe200000006ff */
[C---:B------:R-:W-:Y:S01]  /*a1f0*/  IMAD R60, R78.reuse, R64, RZ ;  /* 0x000000404e3c7224 */ /* 0x040fe200078e02ff */
[----:B------:R-:W-:Y:S01]  /*a200*/  I2IP.S8.S32.SAT R64, R7, R6, RZ ;  /* 0x0000000607407239 */ /* 0x000fe200000014ff */
[C---:B------:R-:W-:Y:S01]  /*a210*/  IMAD R9, R78.reuse, R9, RZ ;  /* 0x000000094e097224 */ /* 0x040fe200078e02ff */
[----:B------:R-:W-:Y:S01]  /*a220*/  SHF.R.S32.HI R6, RZ, 0x18, R140 ;  /* 0x00000018ff067819 */ /* 0x000fe2000001148c */
[C---:B------:R-:W-:Y:S01]  /*a230*/  IMAD R41, R78.reuse, R45, RZ ;  /* 0x0000002d4e297224 */ /* 0x040fe200078e02ff */
[----:B------:R-:W-:Y:S01]  /*a240*/  SHF.R.S32.HI R7, RZ, 0x18, R142 ;  /* 0x00000018ff077819 */ /* 0x000fe2000001148e */
[----:B------:R-:W-:Y:S01]  /*a250*/  IMAD R45, R78, R49, RZ ;  /* 0x000000314e2d7224 */ /* 0x000fe200078e02ff */
[----:B------:R-:W-:Y:S01]  /*a260*/  SHF.L.U32 R133, R88, 0x8, RZ ;  /* 0x0000000858857819 */ /* 0x000fe200000006ff */
[C---:B------:R-:W-:Y:S01]  /*a270*/  IMAD R10, R78.reuse, R10, RZ ;  /* 0x0000000a4e0a7224 */ /* 0x040fe200078e02ff */
[----:B------:R-:W-:Y:S01]  /*a280*/  SHF.R.S32.HI R88, RZ, 0x18, R89 ;  /* 0x00000018ff587819 */ /* 0x000fe20000011459 */
[C---:B------:R-:W-:Y:S01]  /*a290*/  IMAD R49, R78.reuse, R53, RZ ;  /* 0x000000354e317224 */ /* 0x040fe200078e02ff */
[----:B------:R-:W-:Y:S01]  /*a2a0*/  SHF.L.U32 R130, R89, 0x8, RZ ;  /* 0x0000000859827819 */ /* 0x000fe200000006ff */
[-C--:B------:R-:W-:Y:S01]  /*a2b0*/  IMAD R8, R81, R82.reuse, R8 ;  /* 0x0000005251087224 */ /* 0x080fe200078e0208 */
[----:B------:R-:W-:Y:S01]  /*a2c0*/  SHF.R.S32.HI R81, RZ, 0x18, R139 ;  /* 0x00000018ff517819 */ /* 0x000fe2000001148b */
[C---:B------:R-:W-:Y:S01]  /*a2d0*/  IMAD R53, R78.reuse, R57, RZ ;  /* 0x000000394e357224 */ /* 0x040fe200078e02ff */
[----:B------:R-:W-:Y:S01]  /*a2e0*/  SHF.R.S32.HI R89, RZ, 0x18, R90 ;  /* 0x00000018ff597819 */ /* 0x000fe2000001145a */
[C---:B------:R-:W-:Y:S01]  /*a2f0*/  IMAD R11, R78.reuse, R11, RZ ;  /* 0x0000000b4e0b7224 */ /* 0x040fe200078e02ff */
[----:B------:R-:W-:Y:S01]  /*a300*/  SHF.R.S32.HI R90, RZ, 0x18, R91 ;  /* 0x00000018ff5a7819 */ /* 0x000fe2000001145b */
[C---:B------:R-:W-:Y:S01]  /*a310*/  IMAD R57, R78.reuse, R61, RZ ;  /* 0x0000003d4e397224 */ /* 0x040fe200078e02ff */
[----:B------:R-:W-:Y:S01]  /*a320*/  SHF.L.U32 R124, R91, 0x8, RZ ;  /* 0x000000085b7c7819 */ /* 0x000fe200000006ff */
[----:B------:R-:W-:Y:S01]  /*a330*/  IMAD R9, R83, R82, R9 ;  /* 0x0000005253097224 */ /* 0x000fe200078e0209 */
[----:B------:R-:W-:Y:S01]  /*a340*/  SHF.R.S32.HI R91, RZ, 0x18, R92 ;  /* 0x00000018ff5b7819 */ /* 0x000fe2000001145c */
[----:B------:R-:W-:Y:S01]  /*a350*/  IMAD R61, R78, R65, RZ ;  /* 0x000000414e3d7224 */ /* 0x000fe200078e02ff */
[----:B------:R-:W-:Y:S01]  /*a360*/  SHF.L.U32 R121, R92, 0x8, RZ ;  /* 0x000000085c797819 */ /* 0x000fe200000006ff */
[C---:B------:R-:W-:Y:S01]  /*a370*/  IMAD R12, R78.reuse, R12, RZ ;  /* 0x0000000c4e0c7224 */ /* 0x040fe200078e02ff */
[----:B------:R-:W-:Y:S01]  /*a380*/  SHF.R.S32.HI R92, RZ, 0x18, R93 ;  /* 0x00000018ff5c7819 */ /* 0x000fe2000001145d */
[----:B------:R-:W-:Y:S01]  /*a390*/  IMAD.MOV.U32 R65, RZ, RZ, R141 ;  /* 0x000000ffff417224 */ /* 0x000fe200078e008d */
[----:B------:R-:W-:Y:S01]  /*a3a0*/  SHF.L.U32 R118, R93, 0x8, RZ ;  /* 0x000000085d767819 */ /* 0x000fe200000006ff */
[----:B------:R-:W-:Y:S01]  /*a3b0*/  IMAD R10, R7, R82, R10 ;  /* 0x00000052070a7224 */ /* 0x000fe200078e020a */
[----:B------:R-:W-:Y:S01]  /*a3c0*/  MOV R7, R138 ;  /* 0x0000008a00077202 */ /* 0x000fe20000000f00 */
[----:B------:R-:W-:Y:S01]  /*a3d0*/  IMAD R13, R78, R13, RZ ;  /* 0x0000000d4e0d7224 */ /* 0x000fe200078e02ff */
[----:B------:R-:W-:Y:S01]  /*a3e0*/  SHF.R.S32.HI R93, RZ, 0x18, R94 ;  /* 0x00000018ff5d7819 */ /* 0x000fe2000001145e */
[----:B------:R-:W-:Y:S01]  /*a3f0*/  IMAD R11, R84, R82, R11 ;  /* 0x00000052540b7224 */ /* 0x000fe200078e020b */
[----:B------:R-:W-:Y:S01]  /*a400*/  I2IP.S8.S32.SAT R84, R5, R4, R64 ;  /* 0x0000000405547239 */ /* 0x000fe20000001440 */
[C---:B------:R-:W-:Y:S01]  /*a410*/  IMAD R14, R78.reuse, R14, RZ ;  /* 0x0000000e4e0e7224 */ /* 0x040fe200078e02ff */
[----:B------:R-:W-:Y:S01]  /*a420*/  SHF.R.S32.HI R5, RZ, 0x18, R137 ;  /* 0x00000018ff057819 */ /* 0x000fe20000011489 */
[----:B------:R-:W-:Y:S01]  /*a430*/  IMAD R12, R65, R82, R12 ;  /* 0x00000052410c7224 */ /* 0x000fe200078e020c */
[----:B------:R-:W-:Y:S01]  /*a440*/  I2IP.S8.S32.SAT R10, R11, R10, RZ ;  /* 0x0000000a0b0a7239 */ /* 0x000fe200000014ff */
[----:B------:R-:W-:Y:S01]  /*a450*/  IMAD R15, R78, R15, RZ ;  /* 0x0000000f4e0f7224 */ /* 0x000fe200078e02ff */
[----:B------:R-:W-:Y:S01]  /*a460*/  SHF.R.S32.HI R94, RZ, 0x18, R95 ;  /* 0x00000018ff5e7819 */ /* 0x000fe2000001145f */
[-C--:B------:R-:W-:Y:S01]  /*a470*/  IMAD R13, R6, R82.reuse, R13 ;  /* 0x00000052060d7224 */ /* 0x080fe200078e020d */
[----:B------:R-:W-:Y:S01]  /*a480*/  SHF.R.S32.HI R6, RZ, 0x18, R134 ;  /* 0x00000018ff067819 */ /* 0x000fe20000011486 */
[-C--:B------:R-:W-:Y:S01]  /*a490*/  IMAD R14, R81, R82.reuse, R14 ;  /* 0x00000052510e7224 */ /* 0x080fe200078e020e */
        /* <DEDUP_REMOVED lines=10> */
[----:B------:R-:W-:Y:S01]  /*a540*/  MOV R5, R135 ;  /* 0x0000008700057202 */ /* 0x000fe20000000f00 */
[-C--:B------:R-:W-:Y:S01]  /*a550*/  IMAD R3, R4, R82.reuse, R3 ;  /* 0x0000005204037224 */ /* 0x080fe200078e0203 */
[----:B------:R-:W-:Y:S01]  /*a560*/  SHF.R.S32.HI R4, RZ, 0x18, R131 ;  /* 0x00000018ff047819 */ /* 0x000fe20000011483 */
[----:B------:R-:W-:Y:S01]  /*a570*/  IMAD R19, R86, R82, R19 ;  /* 0x0000005256137224 */ /* 0x000fe200078e0213 */
[----:B------:R-:W-:Y:S01]  /*a580*/  I2IP.S8.S32.SAT R86, R13, R12, R14 ;  /* 0x0000000c0d567239 */ /* 0x000fe2000000140e */
[----:B------:R-:W-:Y:S01]  /*a590*/  IMAD R18, R78, R22, RZ ;  /* 0x000000164e127224 */ /* 0x000fe200078e02ff */
[----:B------:R-:W-:Y:S01]  /*a5a0*/  SHF.L.U32 R109, R96, 0x8, RZ ;  /* 0x00000008606d7819 */ /* 0x000fe200000006ff */
[----:B------:R-:W-:Y:S01]  /*a5b0*/  IMAD R16, R5, R82, R16 ;  /* 0x0000005205107224 */ /* 0x000fe200078e0210 */
[----:B------:R-:W-:Y:S01]  /*a5c0*/  I2IP.S8.S32.SAT R19, R19, R3, RZ ;  /* 0x0000000313137239 */ /* 0x000fe200000014ff */
[----:B------:R-:W-:Y:S01]  /*a5d0*/  IMAD R23, R78, R23, RZ ;  /* 0x000000174e177224 */ /* 0x000fe200078e02ff */
[----:B------:R-:W-:Y:S01]  /*a5e0*/  MOV R3, R132 ;  /* 0x0000008400037202 */ /* 0x000fe20000000f00 */
[-C--:B------:R-:W-:Y:S01]  /*a5f0*/  IMAD R17, R6, R82.reuse, R17 ;  /* 0x0000005206117224 */ /* 0x080fe200078e0211 */
[----:B------:R-:W-:Y:S01]  /*a600*/  MOV R5, R129 ;  /* 0x0000008100057202 */ /* 0x000fe20000000f00 */
[-C--:B------:R-:W-:Y:S01]  /*a610*/  IMAD R18, R7, R82.reuse, R18 ;  /* 0x0000005207127224 */ /* 0x080fe200078e0212 */
[----:B------:R-:W-:Y:S01]  /*a620*/  SHF.R.S32.HI R7, RZ, 0x18, R127 ;  /* 0x00000018ff077819 */ /* 0x000fe2000001147f */
[----:B------:R-:W-:Y:S01]  /*a630*/  IMAD R23, R87, R82, R23 ;  /* 0x0000005257177224 */ /* 0x000fe200078e0217 */
[----:B------:R-:W-:Y:S01]  /*a640*/  I2IP.S8.S32.SAT R87, R2, R0, R19 ;  /* 0x0000000002577239 */ /* 0x000fe20000001413 */
[----:B------:R-:W-:Y:S01]  /*a650*/  IMAD R20, R3, R82, R20 ;  /* 0x0000005203147224 */ /* 0x000fe200078e0214 */
[----:B------:R-:W-:Y:S01]  /*a660*/  SHF.R.S32.HI R3, RZ, 0x18, R130 ;  /* 0x00000018ff037819 */ /* 0x000fe20000011482 */
[C---:B------:R-:W-:Y:S01]  /*a670*/  IMAD R22, R78.reuse, R26, RZ ;  /* 0x0000001a4e167224 */ /* 0x040fe200078e02ff */
[----:B------:R-:W-:Y:S01]  /*a680*/  I2IP.S8.S32.SAT R18, R23, R18, RZ ;  /* 0x0000001217127239 */ /* 0x000fe200000014ff */
[----:B------:R-:W-:Y:S01]  /*a690*/  IMAD R27, R78, R27, RZ ;  /* 0x0000001b4e1b7224 */ /* 0x000fe200078e02ff */
[----:B------:R1:W-:Y:S01]  /*a6a0*/  STS.128 [R153+UR49+0xa200], R84 ;  /* 0x00a2005499007988 */ /* 0x0003e20008000c31 */
[----:B------:R-:W-:Y:S01]  /*a6b0*/  IMAD R21, R4, R82, R21 ;  /* 0x0000005204157224 */ /* 0x000fe200078e0215 */
[----:B------:R-:W-:Y:S01]  /*a6c0*/  I2IP.S8.S32.SAT R16, R17, R16, R18 ;  /* 0x0000001011107239 */ /* 0x000fe20000001412 */
[-C--:B------:R-:W-:Y:S01]  /*a6d0*/  IMAD R22, R3, R82.reuse, R22 ;  /* 0x0000005203167224 */ /* 0x080fe200078e0216 */
[----:B------:R-:W-:Y:S01]  /*a6e0*/  SHF.R.S32.HI R0, RZ, 0x18, R128 ;  /* 0x00000018ff007819 */ /* 0x000fe20000011480 */
[----:B------:R-:W-:Y:S01]  /*a6f0*/  IMAD R27, R88, R82, R27 ;  /* 0x00000052581b7224 */ /* 0x000fe200078e021b */
[----:B------:R-:W-:Y:S01]  /*a700*/  SHF.R.S32.HI R96, RZ, 0x18, R97 ;  /* 0x00000018ff607819 */ /* 0x000fe20000011461 */
[C---:B------:R-:W-:Y:S01]  /*a710*/  IMAD R26, R78.reuse, R30, RZ ;  /* 0x0000001e4e1a7224 */ /* 0x040fe200078e02ff */
[----:B------:R-:W-:Y:S01]  /*a720*/  SHF.L.U32 R106, R97, 0x8, RZ ;  /* 0x00000008616a7819 */ /* 0x000fe200000006ff */
[----:B------:R-:W-:Y:S01]  /*a730*/  IMAD R24, R5, R82, R24 ;  /* 0x0000005205187224 */ /* 0x000fe200078e0218 */
[----:B------:R-:W-:Y:S01]  /*a740*/  I2IP.S8.S32.SAT R17, R27, R22, RZ ;  /* 0x000000161b117239 */ /* 0x000fe200000014ff */
[----:B------:R-:W-:Y:S01]  /*a750*/  IMAD R31, R78, R31, RZ ;  /* 0x0000001f4e1f7224 */ /* 0x000fe200078e02ff */
[----:B------:R-:W-:Y:S01]  /*a760*/  SHF.R.S32.HI R5, RZ, 0x18, R124 ;  /* 0x00000018ff057819 */ /* 0x000fe2000001147c */
[----:B------:R-:W-:Y:S01]  /*a770*/  IMAD R25, R0, R82, R25 ;  /* 0x0000005200197224 */ /* 0x000fe200078e0219 */
[----:B------:R-:W-:Y:S01]  /*a780*/  I2IP.S8.S32.SAT R17, R21, R20, R17 ;  /* 0x0000001415117239 */ /* 0x000fe20000001411 */
[-C--:B------:R-:W-:Y:S01]  /*a790*/  IMAD R26, R7, R82.reuse, R26 ;  /* 0x00000052071a7224 */ /* 0x080fe200078e021a */
[----:B------:R-:W-:Y:S01]  /*a7a0*/  SHF.R.S32.HI R0, RZ, 0x18, R125 ;  /* 0x00000018ff007819 */ /* 0x000fe2000001147d */
[----:B------:R-:W-:Y:S01]  /*a7b0*/  IMAD.MOV.U32 R3, RZ, RZ, R126 ;  /* 0x000000ffff037224 */ /* 0x000fe200078e007e */
[----:B------:R-:W-:Y:S01]  /*a7c0*/  SHF.R.S32.HI R7, RZ, 0x18, R118 ;  /* 0x00000018ff077819 */ /* 0x000fe20000011476 */
[----:B------:R-:W-:Y:S01]  /*a7d0*/  IMAD R31, R89, R82, R31 ;  /* 0x00000052591f7224 */ /* 0x000fe200078e021f */
[----:B------:R-:W-:Y:S01]  /*a7e0*/  SHF.R.S32.HI R97, RZ, 0x18, R98 ;  /* 0x00000018ff617819 */ /* 0x000fe20000011462 */
[----:B------:R-:W-:Y:S01]  /*a7f0*/  IMAD R30, R78, R34, RZ ;  /* 0x000000224e1e7224 */ /* 0x000fe200078e02ff */
[----:B------:R-:W-:Y:S01]  /*a800*/  SHF.L.U32 R103, R98, 0x8, RZ ;  /* 0x0000000862677819 */ /* 0x000fe200000006ff */
[----:B------:R-:W-:Y:S01]  /*a810*/  IMAD R28, R3, R82, R28 ;  /* 0x00000052031c7224 */ /* 0x000fe200078e021c */
[----:B------:R-:W-:Y:S01]  /*a820*/  I2IP.S8.S32.SAT R18, R31, R26, RZ ;  /* 0x0000001a1f127239 */ /* 0x000fe200000014ff */
[----:B------:R-:W-:Y:S01]  /*a830*/  IMAD R35, R78, R35, RZ ;  /* 0x000000234e237224 */ /* 0x000fe200078e02ff */
[----:B------:R-:W-:Y:S01]  /*a840*/  MOV R3, R123 ;  /* 0x0000007b00037202 */ /* 0x000fe20000000f00 */
[----:B------:R-:W-:Y:S01]  /*a850*/  IMAD R29, R0, R82, R29 ;  /* 0x00000052001d7224 */ /* 0x000fe200078e021d */
[----:B------:R-:W-:Y:S01]  /*a860*/  I2IP.S8.S32.SAT R18, R25, R24, R18 ;  /* 0x0000001819127239 */ /* 0x000fe20000001412 */
[-C--:B------:R-:W-:Y:S01]  /*a870*/  IMAD R30, R5, R82.reuse, R30 ;  /* 0x00000052051e7224 */ /* 0x080fe200078e021e */
[----:B------:R-:W-:Y:S01]  /*a880*/  SHF.R.S32.HI R0, RZ, 0x18, R122 ;  /* 0x00000018ff007819 */ /* 0x000fe2000001147a */
[----:B------:R-:W-:Y:S01]  /*a890*/  IMAD R35, R90, R82, R35 ;  /* 0x000000525a237224 */ /* 0x000fe200078e0223 */
[----:B------:R-:W-:Y:S01]  /*a8a0*/  MOV R5, R120 ;  /* 0x0000007800057202 */ /* 0x000fe20000000f00 */
[----:B------:R-:W-:Y:S01]  /*a8b0*/  IMAD R32, R3, R82, R32 ;  /* 0x0000005203207224 */ /* 0x000fe200078e0220 */
[----:B------:R-:W-:Y:S01]  /*a8c0*/  SHF.R.S32.HI R3, RZ, 0x18, R121 ;  /* 0x00000018ff037819 */ /* 0x000fe20000011479 */
[C---:B------:R-:W-:Y:S01]  /*a8d0*/  IMAD R34, R78.reuse, R38, RZ ;  /* 0x000000264e227224 */ /* 0x040fe200078e02ff */
[----:B------:R-:W-:Y:S01]  /*a8e0*/  I2IP.S8.S32.SAT R19, R35, R30, RZ ;  /* 0x0000001e23137239 */ /* 0x000fe200000014ff */
[----:B------:R-:W-:Y:S01]  /*a8f0*/  IMAD R39, R78, R39, RZ ;  /* 0x000000274e277224 */ /* 0x000fe200078e02ff */
[----:B------:R-:W-:Y:S01]  /*a900*/  SHF.R.S32.HI R98, RZ, 0x18, R99 ;  /* 0x00000018ff627819 */ /* 0x000fe20000011463 */
[----:B------:R-:W-:Y:S01]  /*a910*/  IMAD R33, R0, R82, R33 ;  /* 0x0000005200217224 */ /* 0x000fe200078e0221 */
[----:B------:R-:W-:Y:S01]  /*a920*/  I2IP.S8.S32.SAT R19, R29, R28, R19 ;  /* 0x0000001c1d137239 */ /* 0x000fe20000001413 */
[-C--:B------:R-:W-:Y:S01]  /*a930*/  IMAD R34, R3, R82.reuse, R34 ;  /* 0x0000005203227224 */ /* 0x080fe200078e0222 */
[----:B------:R-:W-:Y:S01]  /*a940*/  SHF.R.S32.HI R0, RZ, 0x18, R119 ;  /* 0x00000018ff007819 */ /* 0x000fe20000011477 */
[----:B------:R-:W-:Y:S01]  /*a950*/  IMAD R39, R91, R82, R39 ;  /* 0x000000525b277224 */ /* 0x000fe200078e0227 */
[----:B------:R-:W-:Y:S01]  /*a960*/  MOV R3, R117 ;  /* 0x0000007500037202 */ /* 0x000fe20000000f00 */
[C---:B------:R-:W-:Y:S01]  /*a970*/  IMAD R38, R78.reuse, R42, RZ ;  /* 0x0000002a4e267224 */ /* 0x040fe200078e02ff */
[----:B------:R1:W-:Y:S01]  /*a980*/  STS.128 [R172+0xa200], R16 ;  /* 0x00a20010ac007388 */ /* 0x0003e20000000c00 */
        /* <DEDUP_REMOVED lines=8> */
[-C--:B------:R-:W-:Y:S01]  /*aa10*/  IMAD R43, R92, R82.reuse, R43 ;  /* 0x000000525c2b7224 */ /* 0x080fe200078e022b */
[----:B------:R-:W-:Y:S01]  /*aa20*/  SHF.R.S32.HI R7, RZ, 0x18, R112 ;  /* 0x00000018ff077819 */ /* 0x000fe20000011470 */
[----:B------:R-:W-:Y:S01]  /*aa30*/  IMAD R40, R3, R82, R40 ;  /* 0x0000005203287224 */ /* 0x000fe200078e0228 */
[----:B------:R-:W-:Y:S01]  /*aa40*/  SHF.R.S32.HI R3, RZ, 0x18, R115 ;  /* 0x00000018ff037819 */ /* 0x000fe20000011473 */
[C---:B------:R-:W-:Y:S01]  /*aa50*/  IMAD R42, R78.reuse, R46, RZ ;  /* 0x0000002e4e2a7224 */ /* 0x040fe200078e02ff */
[----:B------:R-:W-:Y:S01]  /*aa60*/  I2IP.S8.S32.SAT R38, R43, R38, RZ ;  /* 0x000000262b267239 */ /* 0x000fe200000014ff */
[----:B------:R-:W-:Y:S01]  /*aa70*/  IMAD R47, R78, R47, RZ ;  /* 0x0000002f4e2f7224 */ /* 0x000fe200078e02ff */
[----:B------:R-:W-:Y:S01]  /*aa80*/  SHF.L.U32 R100, R99, 0x8, RZ ;  /* 0x0000000863647819 */ /* 0x000fe200000006ff */
[----:B------:R-:W-:Y:S01]  /*aa90*/  IMAD R41, R0, R82, R41 ;  /* 0x0000005200297224 */ /* 0x000fe200078e0229 */
[----:B------:R-:W-:Y:S01]  /*aaa0*/  I2IP.S8.S32.SAT R33, R37, R36, R38 ;  /* 0x0000002425217239 */ /* 0x000fe20000001426 */
[-C--:B------:R-:W-:Y:S01]  /*aab0*/  IMAD R42, R3, R82.reuse, R42 ;  /* 0x00000052032a7224 */ /* 0x080fe200078e022a */
[----:B------:R-:W-:Y:S01]  /*aac0*/  SHF.R.S32.HI R0, RZ, 0x18, R113 ;  /* 0x00000018ff007819 */ /* 0x000fe20000011471 */
[----:B------:R-:W-:Y:S01]  /*aad0*/  IMAD R47, R93, R82, R47 ;  /* 0x000000525d2f7224 */ /* 0x000fe200078e022f */
[----:B------:R-:W-:Y:S01]  /*aae0*/  IADD3 R76, PT, PT, R76, 0x1, RZ ;  /* 0x000000014c4c7810 */ /* 0x000fe20007ffe0ff */
[C---:B------:R-:W-:Y:S02]  /*aaf0*/  IMAD R46, R78.reuse, R50, RZ ;  /* 0x000000324e2e7224 */ /* 0x040fe400078e02ff */
        /* <DEDUP_REMOVED lines=8> */
[----:B------:R-:W-:Y:S02]  /*ab80*/  IMAD.MOV.U32 R3, RZ, RZ, R111 ;  /* 0x000000ffff037224 */ /* 0x000fe400078e006f */
[-C--:B------:R-:W-:Y:S02]  /*ab90*/  IMAD R51, R94, R82.reuse, R51 ;  /* 0x000000525e337224 */ /* 0x080fe400078e0233 */
[----:B------:R-:W-:Y:S01]  /*aba0*/  IMAD R48, R3, R82, R48 ;  /* 0x0000005203307224 */ /* 0x000fe200078e0230 */
[----:B------:R-:W-:Y:S01]  /*abb0*/  SHF.R.S32.HI R3, RZ, 0x18, R109 ;  /* 0x00000018ff037819 */ /* 0x000fe2000001146d */
[C---:B------:R-:W-:Y:S01]  /*abc0*/  IMAD R50, R78.reuse, R54, RZ ;  /* 0x000000364e327224 */ /* 0x040fe200078e02ff */
[----:B------:R-:W-:Y:S01]  /*abd0*/  I2IP.S8.S32.SAT R35, R51, R46, RZ ;  /* 0x0000002e33237239 */ /* 0x000fe200000014ff */
[----:B------:R-:W-:Y:S02]  /*abe0*/  IMAD R55, R78, R55, RZ ;  /* 0x000000374e377224 */ /* 0x000fe400078e02ff */
[----:B------:R-:W-:Y:S01]  /*abf0*/  IMAD R49, R0, R82, R49 ;  /* 0x0000005200317224 */ /* 0x000fe200078e0231 */
[----:B------:R-:W-:Y:S01]  /*ac00*/  I2IP.S8.S32.SAT R35, R45, R44, R35 ;  /* 0x0000002c2d237239 */ /* 0x000fe20000001423 */
[-C--:B------:R-:W-:Y:S01]  /*ac10*/  IMAD R50, R3, R82.reuse, R50 ;  /* 0x0000005203327224 */ /* 0x080fe200078e0232 */
[----:B------:R-:W-:Y:S01]  /*ac20*/  SHF.R.S32.HI R0, RZ, 0x18, R107 ;  /* 0x00000018ff007819 */ /* 0x000fe2000001146b */
[----:B------:R-:W-:Y:S01]  /*ac30*/  IMAD R55, R95, R82, R55 ;  /* 0x000000525f377224 */ /* 0x000fe200078e0237 */
[----:B------:R-:W-:Y:S01]  /*ac40*/  SHF.R.S32.HI R3, RZ, 0x18, R106 ;  /* 0x00000018ff037819 */ /* 0x000fe2000001146a */
        /* <DEDUP_REMOVED lines=11> */
[----:B------:R-:W-:Y:S01]  /*ad00*/  SHF.R.S32.HI R3, RZ, 0x18, R103 ;  /* 0x00000018ff037819 */ /* 0x000fe20000011467 */
[----:B------:R-:W-:Y:S02]  /*ad10*/  IMAD R58, R78, R62, RZ ;  /* 0x0000003e4e3a7224 */ /* 0x000fe400078e02ff */
[----:B------:R-:W-:Y:S01]  /*ad20*/  IMAD R56, R5, R82, R56 ;  /* 0x0000005205387224 */ /* 0x000fe200078e0238 */
[----:B------:R-:W-:Y:S01]  /*ad30*/  MOV R5, R102 ;  /* 0x0000006600057202 */ /* 0x000fe20000000f00 */
[----:B------:R-:W-:Y:S01]  /*ad40*/  IMAD R57, R0, R82, R57 ;  /* 0x0000005200397224 */ /* 0x000fe200078e0239 */
[----:B------:R-:W-:Y:S01]  /*ad50*/  SHF.R.S32.HI R0, RZ, 0x18, R101 ;  /* 0x00000018ff007819 */ /* 0x000fe20000011465 */
[C---:B------:R-:W-:Y:S01]  /*ad60*/  IMAD R63, R78.reuse, R63, RZ ;  /* 0x0000003f4e3f7224 */ /* 0x040fe200078e02ff */
[----:B------:R-:W-:Y:S01]  /*ad70*/  I2IP.S8.S32.SAT R54, R59, R54, RZ ;  /* 0x000000363b367239 */ /* 0x000fe200000014ff */
[-C--:B------:R-:W-:Y:S01]  /*ad80*/  IMAD R58, R3, R82.reuse, R58 ;  /* 0x00000052033a7224 */ /* 0x080fe200078e023a */
[----:B------:R-:W-:Y:S01]  /*ad90*/  SHF.R.S32.HI R3, RZ, 0x18, R100 ;  /* 0x00000018ff037819 */ /* 0x000fe20000011464 */
[----:B------:R-:W-:Y:S01]  /*ada0*/  IMAD R63, R97, R82, R63 ;  /* 0x00000052613f7224 */ /* 0x000fe200078e023f */
[----:B------:R-:W-:Y:S01]  /*adb0*/  I2IP.S8.S32.SAT R49, R53, R52, R54 ;  /* 0x0000003435317239 */ /* 0x000fe20000001436 */
        /* <DEDUP_REMOVED lines=28> */
.L_x_122:
[----:B------:R-:W-:Y:S05]  /*af80*/  BSYNC.RECONVERGENT B0 ;  /* 0x0000000000007941 */ /* 0x000fea0003800200 */
.L_x_121:
[----:B------:R-:W-:Y:S01]  /*af90*/  BAR.SYNC.DEFER_BLOCKING 0x1, 0x80 ;  /* 0x0042000000007b1d */ /* 0x000fe20000010000 */
[----:B------:R-:W-:Y:S01]  /*afa0*/  ISETP.NE.AND P2, PT, R168, RZ, PT ;  /* 0x000000ffa800720c */ /* 0x000fe20003f45270 */
[----:B------:R-:W-:Y:S01]  /*afb0*/  IMAD.IADD R20, R75, 0x1, R150 ;  /* 0x000000014b147824 */ /* 0x000fe200078e0296 */
[----:B------:R-:W-:Y:S01]  /*afc0*/  ISETP.NE.AND P0, PT, R169, 0x2, PT ;  /* 0x00000002a900780c */ /* 0x000fe20003f05270 */
[----:B------:R-:W-:Y:S01]  /*afd0*/  IMAD.IADD R21, R77, 0x1, R152 ;  /* 0x000000014d157824 */ /* 0x000fe200078e0298 */
[----:B------:R-:W-:Y:S02]  /*afe0*/  ISETP.NE.AND P1, PT, R76, 0x2, PT ;  /* 0x000000024c00780c */ /* 0x000fe40003f25270 */
[----:B------:R-:W-:Y:S02]  /*aff0*/  SEL R0, RZ, 0x1, P0 ;  /* 0x00000001ff007807 */ /* 0x000fe40000000000 */
[----:B------:R-:W-:Y:S02]  /*b000*/  SEL R3, RZ, 0x1, P1 ;  /* 0x00000001ff037807 */ /* 0x000fe40000800000 */
[----:B------:R-:W-:Y:S02]  /*b010*/  LOP3.LUT R161, R161, R0, RZ, 0x3c, !PT ;  /* 0x00000000a1a17212 */ /* 0x000fe400078e3cff */
[----:B------:R-:W-:Y:S02]  /*b020*/  LOP3.LUT R162, R162, R3, RZ, 0x3c, !PT ;  /* 0x00000003a2a27212 */ /* 0x000fe400078e3cff */
[----:B------:R-:W-:Y:S02]  /*b030*/  @P2 R2UR UR36, R158 ;  /* 0x000000009e2422ca */ /* 0x000fe400000e0000 */
[----:B------:R-:W-:Y:S02]  /*b040*/  SEL R169, R169, RZ, P0 ;  /* 0x000000ffa9a97207 */ /* 0x000fe40000000000 */
[----:B------:R-:W-:Y:S01]  /*b050*/  SEL R76, R76, RZ, P1 ;  /* 0x000000ff4c4c7207 */ /* 0x000fe20000800000 */
[----:B------:R-:W-:Y:S10]  /*b060*/  @P2 BRA `(.L_x_123) ;  /* 0xffffff9800a82947 */ /* 0x000ff4000383ffff */
[----:B------:R-:W-:Y:S05]  /*b070*/  EXIT ;  /* 0x000000000000794d */ /* 0x000fea0003800000 */
.L_x_19:
[----:B--2---:R2:W1:Y:S02]  /*b080*/  SYNCS.PHASECHK.TRANS64.TRYWAIT P0, [R3+URZ+0xf0], R2 ;  /* 0x0000f002030075a7 */ /* 0x00446400080011ff */
[----:B-1----:R-:W-:Y:S05]  /*b090*/  @!P0 NANOSLEEP.SYNCS 0x989680 ;  /* 0x009896800000895d */ /* 0x002fea0003900000 */
[----:B------:R-:W1:Y:S02]  /*b0a0*/  @!P0 SYNCS.PHASECHK.TRANS64 P0, [R3+URZ+0xf0], R2 ;  /* 0x0000f002030085a7 */ /* 0x000e6400080010ff */
[----:B-1----:R-:W-:Y:S05]  /*b0b0*/  @!P0 BRA `(.L_x_19) ;  /* 0xfffffffc00f08947 */ /* 0x002fea000383ffff */
[----:B------:R-:W-:Y:S05]  /*b0c0*/  BRA `(.L_x_124) ;  /* 0xffffff6400407947 */ /* 0x000fea000383ffff */
.L_x_22:
[----:B-1----:R-:W-:-:S07]  /*b0d0*/  MOV R2, UR33 ;  /* 0x0000002100027c02 */ /* 0x002fce0008000f00 */
.L_x_125:
[----:B-1----:R1:W2:Y:S02]  /*b0e0*/  SYNCS.PHASECHK.TRANS64.TRYWAIT P0, [R2+URZ+0x28], R5 ;  /* 0x00002805020075a7 */ /* 0x0022a400080011ff */
[----:B--2---:R-:W-:Y:S05]  /*b0f0*/  @!P0 NANOSLEEP.SYNCS 0x989680 ;  /* 0x009896800000895d */ /* 0x004fea0003900000 */
[----:B------:R-:W2:Y:S02]  /*b100*/  @!P0 SYNCS.PHASECHK.TRANS64 P0, [R2+URZ+0x28], R5 ;  /* 0x00002805020085a7 */ /* 0x000ea400080010ff */
[----:B--2---:R-:W-:Y:S05]  /*b110*/  @!P0 BRA `(.L_x_125) ;  /* 0xfffffffc00f08947 */ /* 0x004fea000383ffff */
[----:B------:R-:W-:Y:S05]  /*b120*/  BRA `(.L_x_21) ;  /* 0xffffff6400907947 */ /* 0x000fea000383ffff */
.L_x_28:
[----:B-1----:R-:W-:-:S07]  /*b130*/  MOV R2, UR17 ;  /* 0x0000001100027c02 */ /* 0x002fce0008000f00 */
.L_x_126:
[----:B-1----:R1:W2:Y:S02]  /*b140*/  SYNCS.PHASECHK.TRANS64.TRYWAIT P0, [R2+URZ+0x28], R5 ;  /* 0x00002805020075a7 */ /* 0x0022a400080011ff */
[----:B--2---:R-:W-:Y:S05]  /*b150*/  @!P0 NANOSLEEP.SYNCS 0x989680 ;  /* 0x009896800000895d */ /* 0x004fea0003900000 */
[----:B------:R-:W2:Y:S02]  /*b160*/  @!P0 SYNCS.PHASECHK.TRANS64 P0, [R2+URZ+0x28], R5 ;  /* 0x00002805020085a7 */ /* 0x000ea400080010ff */
[----:B--2---:R-:W-:Y:S05]  /*b170*/  @!P0 BRA `(.L_x_126) ;  /* 0xfffffffc00f08947 */ /* 0x004fea000383ffff */
[----:B------:R-:W-:Y:S05]  /*b180*/  BRA `(.L_x_27) ;  /* 0xffffff6800387947 */ /* 0x000fea000383ffff */
.L_x_32:
[----:B-1----:R1:W2:Y:S02]  /*b190*/  SYNCS.PHASECHK.TRANS64.TRYWAIT P0, [R2+URZ+0xa0], R3 ;  /* 0x0000a003020075a7 */ /* 0x0022a400080011ff */
[----:B--2---:R-:W-:Y:S05]  /*b1a0*/  @!P0 NANOSLEEP.SYNCS 0x989680 ;  /* 0x009896800000895d */ /* 0x004fea0003900000 */
[----:B------:R-:W2:Y:S02]  /*b1b0*/  @!P0 SYNCS.PHASECHK.TRANS64 P0, [R2+URZ+0xa0], R3 ;  /* 0x0000a003020085a7 */ /* 0x000ea400080010ff */
[----:B--2---:R-:W-:Y:S05]  /*b1c0*/  @!P0 BRA `(.L_x_32) ;  /* 0xfffffffc00f08947 */ /* 0x004fea000383ffff */
[----:B------:R-:W-:Y:S05]  /*b1d0*/  BRA `(.L_x_127) ;  /* 0xffffff6800c87947 */ /* 0x000fea000383ffff */
.L_x_36:
[----:B----4-:R-:W-:-:S07]  /*b1e0*/  MOV R0, UR5 ;  /* 0x0000000500007c02 */ /* 0x010fce0008000f00 */
.L_x_128:
[----:B-1----:R1:W2:Y:S02]  /*b1f0*/  SYNCS.PHASECHK.TRANS64.TRYWAIT P0, [R0+URZ], R3 ;  /* 0x00000003000075a7 */ /* 0x0022a400080011ff */
[----:B--2---:R-:W-:Y:S05]  /*b200*/  @!P0 NANOSLEEP.SYNCS 0x989680 ;  /* 0x009896800000895d */ /* 0x004fea0003900000 */
[----:B------:R-:W2:Y:S02]  /*b210*/  @!P0 SYNCS.PHASECHK.TRANS64 P0, [R0+URZ], R3 ;  /* 0x00000003000085a7 */ /* 0x000ea400080010ff */
[----:B--2---:R-:W-:Y:S05]  /*b220*/  @!P0 BRA `(.L_x_128) ;  /* 0xfffffffc00f08947 */ /* 0x004fea000383ffff */
[----:B------:R-:W-:Y:S05]  /*b230*/  BRA `(.L_x_129) ;  /* 0xffffff7000387947 */ /* 0x000fea000383ffff */
.L_x_37:
[----:B----4-:R-:W-:-:S07]  /*b240*/  MOV R0, UR5 ;  /* 0x0000000500007c02 */ /* 0x010fce0008000f00 */
.L_x_130:
[----:B-1----:R1:W2:Y:S02]  /*b250*/  SYNCS.PHASECHK.TRANS64.TRYWAIT P0, [R0+URZ], R3 ;  /* 0x00000003000075a7 */ /* 0x0022a400080011ff */
[----:B--2---:R-:W-:Y:S05]  /*b260*/  @!P0 NANOSLEEP.SYNCS 0x989680 ;  /* 0x009896800000895d */ /* 0x004fea0003900000 */
[----:B------:R-:W2:Y:S02]  /*b270*/  @!P0 SYNCS.PHASECHK.TRANS64 P0, [R0+URZ], R3 ;  /* 0x00000003000085a7 */ /* 0x000ea400080010ff */
[----:B--2---:R-:W-:Y:S05]  /*b280*/  @!P0 BRA `(.L_x_130) ;  /* 0xfffffffc00f08947 */ /* 0x004fea000383ffff */
[----:B------:R-:W-:Y:S05]  /*b290*/  BRA `(.L_x_131) ;  /* 0xffffff7000447947 */ /* 0x000fea000383ffff */
.L_x_38:
[----:B----4-:R-:W-:-:S07]  /*b2a0*/  MOV R0, UR5 ;  /* 0x0000000500007c02 */ /* 0x010fce0008000f00 */
.L_x_132:
[----:B-1----:R1:W2:Y:S02]  /*b2b0*/  SYNCS.PHASECHK.TRANS64.TRYWAIT P0, [R0+URZ], R3 ;  /* 0x00000003000075a7 */ /* 0x0022a400080011ff */
[----:B--2---:R-:W-:Y:S05]  /*b2c0*/  @!P0 NANOSLEEP.SYNCS 0x989680 ;  /* 0x009896800000895d */ /* 0x004fea0003900000 */
[----:B------:R-:W2:Y:S02]  /*b2d0*/  @!P0 SYNCS.PHASECHK.TRANS64 P0, [R0+URZ], R3 ;  /* 0x00000003000085a7 */ /* 0x000ea400080010ff */
[----:B--2---:R-:W-:Y:S05]  /*b2e0*/  @!P0 BRA `(.L_x_132) ;  /* 0xfffffffc00f08947 */ /* 0x004fea000383ffff */
[----:B------:R-:W-:Y:S05]  /*b2f0*/  BRA `(.L_x_133) ;  /* 0xffffff7000507947 */ /* 0x000fea000383ffff */
.L_x_39:
[----:B----4-:R-:W-:-:S07]  /*b300*/  MOV R0, UR5 ;  /* 0x0000000500007c02 */ /* 0x010fce0008000f00 */
.L_x_134:
[----:B-1----:R1:W2:Y:S02]  /*b310*/  SYNCS.PHASECHK.TRANS64.TRYWAIT P0, [R0+URZ], R3 ;  /* 0x00000003000075a7 */ /* 0x0022a400080011ff */
[----:B--2---:R-:W-:Y:S05]  /*b320*/  @!P0 NANOSLEEP.SYNCS 0x989680 ;  /* 0x009896800000895d */ /* 0x004fea0003900000 */
[----:B------:R-:W2:Y:S02]  /*b330*/  @!P0 SYNCS.PHASECHK.TRANS64 P0, [R0+URZ], R3 ;  /* 0x00000003000085a7 */ /* 0x000ea400080010ff */
[----:B--2---:R-:W-:Y:S05]  /*b340*/  @!P0 BRA `(.L_x_134) ;  /* 0xfffffffc00f08947 */ /* 0x004fea000383ffff */
[----:B------:R-:W-:Y:S05]  /*b350*/  BRA `(.L_x_135) ;  /* 0xffffff70005c7947 */ /* 0x000fea000383ffff */
.L_x_42:
[----:B-1----:R1:W2:Y:S02]  /*b360*/  SYNCS.PHASECHK.TRANS64.TRYWAIT P0, [R0+URZ+0xe0], R5 ;  /* 0x0000e005000075a7 */ /* 0x0022a400080011ff */
[----:B--2---:R-:W-:Y:S05]  /*b370*/  @!P0 NANOSLEEP.SYNCS 0x989680 ;  /* 0x009896800000895d */ /* 0x004fea0003900000 */
[----:B------:R-:W2:Y:S02]  /*b380*/  @!P0 SYNCS.PHASECHK.TRANS64 P0, [R0+URZ+0xe0], R5 ;  /* 0x0000e005000085a7 */ /* 0x000ea400080010ff */
[----:B--2---:R-:W-:Y:S05]  /*b390*/  @!P0 BRA `(.L_x_42) ;  /* 0xfffffffc00f08947 */ /* 0x004fea000383ffff */
[----:B------:R-:W-:Y:S05]  /*b3a0*/  BRA `(.L_x_136) ;  /* 0xffffff7000b87947 */ /* 0x000fea000383ffff */
.L_x_43:
[----:B------:R-:W-:-:S07]  /*b3b0*/  MOV R0, UR5 ;  /* 0x0000000500007c02 */ /* 0x000fce0008000f00 */
.L_x_137:
[----:B-1----:R1:W2:Y:S02]  /*b3c0*/  SYNCS.PHASECHK.TRANS64.TRYWAIT P0, [R0+URZ+0xb0], R5 ;  /* 0x0000b005000075a7 */ /* 0x0022a400080011ff */
[----:B--2---:R-:W-:Y:S05]  /*b3d0*/  @!P0 NANOSLEEP.SYNCS 0x989680 ;  /* 0x009896800000895d */ /* 0x004fea0003900000 */
[----:B------:R-:W2:Y:S02]  /*b3e0*/  @!P0 SYNCS.PHASECHK.TRANS64 P0, [R0+URZ+0xb0], R5 ;  /* 0x0000b005000085a7 */ /* 0x000ea400080010ff */
[----:B--2---:R-:W-:Y:S05]  /*b3f0*/  @!P0 BRA `(.L_x_137) ;  /* 0xfffffffc00f08947 */ /* 0x004fea000383ffff */
[----:B------:R-:W-:Y:S05]  /*b400*/  BRA `(.L_x_138) ;  /* 0xffffff7000c87947 */ /* 0x000fea000383ffff */
.L_x_44:
[----:B-1----:R1:W2:Y:S02]  /*b410*/  SYNCS.PHASECHK.TRANS64.TRYWAIT P1, [R0+URZ+0xa0], R5 ;  /* 0x0000a005000075a7 */ /* 0x0022a400080211ff */
[----:B--2---:R-:W-:Y:S05]  /*b420*/  @!P1 NANOSLEEP.SYNCS 0x989680 ;  /* 0x009896800000995d */ /* 0x004fea0003900000 */
[----:B------:R-:W2:Y:S02]  /*b430*/  @!P1 SYNCS.PHASECHK.TRANS64 P1, [R0+URZ+0xa0], R5 ;  /* 0x0000a005000095a7 */ /* 0x000ea400080210ff */
[----:B--2---:R-:W-:Y:S05]  /*b440*/  @!P1 BRA `(.L_x_44) ;  /* 0xfffffffc00f09947 */ /* 0x004fea000383ffff */
[----:B------:R-:W-:Y:S05]  /*b450*/  BRA `(.L_x_139) ;  /* 0xffffff7000f87947 */ /* 0x000fea000383ffff */
.L_x_47:
[----:B------:R-:W-:-:S07]  /*b460*/  MOV R0, UR5 ;  /* 0x0000000500007c02 */ /* 0x000fce0008000f00 */
.L_x_140:
[----:B-1----:R1:W2:Y:S02]  /*b470*/  SYNCS.PHASECHK.TRANS64.TRYWAIT P0, [R0+URZ+0xb0], R3 ;  /* 0x0000b003000075a7 */ /* 0x0022a400080011ff */
[----:B--2---:R-:W-:Y:S05]  /*b480*/  @!P0 NANOSLEEP.SYNCS 0x989680 ;  /* 0x009896800000895d */ /* 0x004fea0003900000 */
[----:B------:R-:W2:Y:S02]  /*b490*/  @!P0 SYNCS.PHASECHK.TRANS64 P0, [R0+URZ+0xb0], R3 ;  /* 0x0000b003000085a7 */ /* 0x000ea400080010ff */
[----:B--2---:R-:W-:Y:S05]  /*b4a0*/  @!P0 BRA `(.L_x_140) ;  /* 0xfffffffc00f08947 */ /* 0x004fea000383ffff */
[----:B------:R-:W-:Y:S05]  /*b4b0*/  BRA `(.L_x_46) ;  /* 0xffffff74004c7947 */ /* 0x000fea000383ffff */
.L_x_54:
[----:B-1----:R1:W2:Y:S02]  /*b4c0*/  SYNCS.PHASECHK.TRANS64.TRYWAIT P1, [R0+URZ+0xa0], R5 ;  /* 0x0000a005000075a7 */ /* 0x0022a400080211ff */
[----:B--2---:R-:W-:Y:S05]  /*b4d0*/  @!P1 NANOSLEEP.SYNCS 0x989680 ;  /* 0x009896800000995d */ /* 0x004fea0003900000 */
[----:B------:R-:W2:Y:S02]  /*b4e0*/  @!P1 SYNCS.PHASECHK.TRANS64 P1, [R0+URZ+0xa0], R5 ;  /* 0x0000a005000095a7 */ /* 0x000ea400080210ff */
[----:B--2---:R-:W-:Y:S05]  /*b4f0*/  @!P1 BRA `(.L_x_54) ;  /* 0xfffffffc00f09947 */ /* 0x004fea000383ffff */
[----:B------:R-:W-:Y:S05]  /*b500*/  BRA `(.L_x_141) ;  /* 0xffffff7800ac7947 */ /* 0x000fea000383ffff */
.L_x_55:
[----:B------:R-:W-:-:S07]  /*b510*/  MOV R3, UR8 ;  /* 0x0000000800037c02 */ /* 0x000fce0008000f00 */
.L_x_142:
[----:B-1----:R1:W2:Y:S02]  /*b520*/  SYNCS.PHASECHK.TRANS64.TRYWAIT P0, [R3+URZ+0xd0], R0 ;  /* 0x0000d000030075a7 */ /* 0x0022a400080011ff */
[----:B--2---:R-:W-:Y:S05]  /*b530*/  @!P0 NANOSLEEP.SYNCS 0x989680 ;  /* 0x009896800000895d */ /* 0x004fea0003900000 */
[----:B------:R-:W2:Y:S02]  /*b540*/  @!P0 SYNCS.PHASECHK.TRANS64 P0, [R3+URZ+0xd0], R0 ;  /* 0x0000d000030085a7 */ /* 0x000ea400080010ff */
[----:B--2---:R-:W-:Y:S05]  /*b550*/  @!P0 BRA `(.L_x_142) ;  /* 0xfffffffc00f08947 */ /* 0x004fea000383ffff */
[----:B------:R-:W-:Y:S05]  /*b560*/  BRA `(.L_x_143) ;  /* 0xffffff7800e47947 */ /* 0x000fea000383ffff */
.L_x_58:
[----:B------:R-:W-:Y:S07]  /*b570*/  MOV R0, UR7 ;  /* 0x0000000700007c02 */ /* 0x000fee0008000f00 */
.L_x_144:
[----:B-1----:R1:W2:Y:S02]  /*b580*/  SYNCS.PHASECHK.TRANS64.TRYWAIT P0, [R0+URZ], R3 ;  /* 0x00000003000075a7 */ /* 0x0022a400080011ff */
[----:B--2---:R-:W-:Y:S05]  /*b590*/  @!P0 NANOSLEEP.SYNCS 0x989680 ;  /* 0x009896800000895d */ /* 0x004fea0003900000 */
[----:B------:R-:W2:Y:S02]  /*b5a0*/  @!P0 SYNCS.PHASECHK.TRANS64 P0, [R0+URZ], R3 ;  /* 0x00000003000085a7 */ /* 0x000ea400080010ff */
[----:B--2---:R-:W-:Y:S05]  /*b5b0*/  @!P0 BRA `(.L_x_144) ;  /* 0xfffffffc00f08947 */ /* 0x004fea000383ffff */
[----:B------:R-:W-:Y:S05]  /*b5c0*/  BRA `(.L_x_57) ;  /* 0xffffff7c00007947 */ /* 0x000fea000383ffff */
.L_x_61:
[----:B------:R-:W-:-:S07]  /*b5d0*/  MOV R0, UR5 ;  /* 0x0000000500007c02 */ /* 0x000fce0008000f00 */
.L_x_145:
[----:B--2---:R2:W3:Y:S02]  /*b5e0*/  SYNCS.PHASECHK.TRANS64.TRYWAIT P0, [R0+URZ], R3 ;  /* 0x00000003000075a7 */ /* 0x0044e400080011ff */
[----:B---3--:R-:W-:Y:S05]  /*b5f0*/  @!P0 NANOSLEEP.SYNCS 0x989680 ;  /* 0x009896800000895d */ /* 0x008fea0003900000 */
[----:B------:R-:W3:Y:S02]  /*b600*/  @!P0 SYNCS.PHASECHK.TRANS64 P0, [R0+URZ], R3 ;  /* 0x00000003000085a7 */ /* 0x000ee400080010ff */
[----:B---3--:R-:W-:Y:S05]  /*b610*/  @!P0 BRA `(.L_x_145) ;  /* 0xfffffffc00f08947 */ /* 0x008fea000383ffff */
[----:B------:R-:W-:Y:S05]  /*b620*/  BRA `(.L_x_146) ;  /* 0xffffff7c00b47947 */ /* 0x000fea000383ffff */
.L_x_62:
[----:B------:R-:W-:-:S07]  /*b630*/  MOV R0, UR7 ;  /* 0x0000000700007c02 */ /* 0x000fce0008000f00 */
.L_x_147:
[----:B--2---:R2:W3:Y:S02]  /*b640*/  SYNCS.PHASECHK.TRANS64.TRYWAIT P0, [R0+URZ], R3 ;  /* 0x00000003000075a7 */ /* 0x0044e400080011ff */
[----:B---3--:R-:W-:Y:S05]  /*b650*/  @!P0 NANOSLEEP.SYNCS 0x989680 ;  /* 0x009896800000895d */ /* 0x008fea0003900000 */
[----:B------:R-:W3:Y:S02]  /*b660*/  @!P0 SYNCS.PHASECHK.TRANS64 P0, [R0+URZ], R3 ;  /* 0x00000003000085a7 */ /* 0x000ee400080010ff */
[----:B---3--:R-:W-:Y:S05]  /*b670*/  @!P0 BRA `(.L_x_147) ;  /* 0xfffffffc00f08947 */ /* 0x008fea000383ffff */
[----:B------:R-:W-:Y:S05]  /*b680*/  BRA `(.L_x_148) ;  /* 0xffffff7c00c07947 */ /* 0x000fea000383ffff */
.L_x_67:
[----:B--2---:R2:W3:Y:S02]  /*b690*/  SYNCS.PHASECHK.TRANS64.TRYWAIT P0, [R0+URZ+0xa0], R3 ;  /* 0x0000a003000075a7 */ /* 0x0044e400080011ff */
[----:B---3--:R-:W-:Y:S05]  /*b6a0*/  @!P0 NANOSLEEP.SYNCS 0x989680 ;  /* 0x009896800000895d */ /* 0x008fea0003900000 */
[----:B------:R-:W3:Y:S02]  /*b6b0*/  @!P0 SYNCS.PHASECHK.TRANS64 P0, [R0+URZ+0xa0], R3 ;  /* 0x0000a003000085a7 */ /* 0x000ee400080010ff */
[----:B---3--:R-:W-:Y:S05]  /*b6c0*/  @!P0 BRA `(.L_x_67) ;  /* 0xfffffffc00f08947 */ /* 0x008fea000383ffff */
[----:B------:R-:W-:Y:S05]  /*b6d0*/  BRA `(.L_x_149) ;  /* 0xffffff8000cc7947 */ /* 0x000fea000383ffff */
.L_x_70:
[----:B------:R-:W-:Y:S07]  /*b6e0*/  MOV R0, UR7 ;  /* 0x0000000700007c02 */ /* 0x000fee0008000f00 */
.L_x_150:
[----:B--2---:R2:W3:Y:S02]  /*b6f0*/  SYNCS.PHASECHK.TRANS64.TRYWAIT P0, [R0+URZ+0x98], R3 ;  /* 0x00009803000075a7 */ /* 0x0044e400080011ff */
[----:B---3--:R-:W-:Y:S05]  /*b700*/  @!P0 NANOSLEEP.SYNCS 0x989680 ;  /* 0x009896800000895d */ /* 0x008fea0003900000 */
[----:B------:R-:W3:Y:S02]  /*b710*/  @!P0 SYNCS.PHASECHK.TRANS64 P0, [R0+URZ+0x98], R3 ;  /* 0x00009803000085a7 */ /* 0x000ee400080010ff */
[----:B---3--:R-:W-:Y:S05]  /*b720*/  @!P0 BRA `(.L_x_150) ;  /* 0xfffffffc00f08947 */ /* 0x008fea000383ffff */
[----:B------:R-:W-:Y:S05]  /*b730*/  BRA `(.L_x_69) ;  /* 0xffffff8400ac7947 */ /* 0x000fea000383ffff */
.L_x_73:
[----:B------:R-:W-:Y:S07]  /*b740*/  MOV R3, UR7 ;  /* 0x0000000700037c02 */ /* 0x000fee0008000f00 */
.L_x_151:
[----:B-1----:R1:W2:Y:S02]  /*b750*/  SYNCS.PHASECHK.TRANS64.TRYWAIT P0, [R3+URZ+0x70], R12 ;  /* 0x0000700c030075a7 */ /* 0x0022a400080011ff */
[----:B--2---:R-:W-:Y:S05]  /*b760*/  @!P0 NANOSLEEP.SYNCS 0x989680 ;  /* 0x009896800000895d */ /* 0x004fea0003900000 */
[----:B------:R-:W2:Y:S02]  /*b770*/  @!P0 SYNCS.PHASECHK.TRANS64 P0, [R3+URZ+0x70], R12 ;  /* 0x0000700c030085a7 */ /* 0x000ea400080010ff */
[----:B--2---:R-:W-:Y:S05]  /*b780*/  @!P0 BRA `(.L_x_151) ;  /* 0xfffffffc00f08947 */ /* 0x004fea000383ffff */
[----:B------:R-:W-:Y:S05]  /*b790*/  BRA `(.L_x_152) ;  /* 0xffffff8800247947 */ /* 0x000fea000383ffff */
.L_x_74:
[----:B-1----:R-:W-:Y:S07]  /*b7a0*/  MOV R3, UR7 ;  /* 0x0000000700037c02 */ /* 0x002fee0008000f00 */
.L_x_153:
[----:B-1----:R1:W2:Y:S02]  /*b7b0*/  SYNCS.PHASECHK.TRANS64.TRYWAIT P0, [R3+URZ+0x78], R12 ;  /* 0x0000780c030075a7 */ /* 0x0022a400080011ff */
[----:B--2---:R-:W-:Y:S05]  /*b7c0*/  @!P0 NANOSLEEP.SYNCS 0x989680 ;  /* 0x009896800000895d */ /* 0x004fea0003900000 */
[----:B------:R-:W2:Y:S02]  /*b7d0*/  @!P0 SYNCS.PHASECHK.TRANS64 P0, [R3+URZ+0x78], R12 ;  /* 0x0000780c030085a7 */ /* 0x000ea400080010ff */
[----:B--2---:R-:W-:Y:S05]  /*b7e0*/  @!P0 BRA `(.L_x_153) ;  /* 0xfffffffc00f08947 */ /* 0x004fea000383ffff */
[----:B------:R-:W-:Y:S05]  /*b7f0*/  BRA `(.L_x_154) ;  /* 0xffffff8800607947 */ /* 0x000fea000383ffff */
.L_x_75:
[----:B-1----:R-:W-:Y:S07]  /*b800*/  MOV R3, UR7 ;  /* 0x0000000700037c02 */ /* 0x002fee0008000f00 */
.L_x_155:
[----:B-1----:R1:W2:Y:S02]  /*b810*/  SYNCS.PHASECHK.TRANS64.TRYWAIT P0, [R3+URZ+0x80], R12 ;  /* 0x0000800c030075a7 */ /* 0x0022a400080011ff */
[----:B--2---:R-:W-:Y:S05]  /*b820*/  @!P0 NANOSLEEP.SYNCS 0x989680 ;  /* 0x009896800000895d */ /* 0x004fea0003900000 */
[----:B------:R-:W2:Y:S02]  /*b830*/  @!P0 SYNCS.PHASECHK.TRANS64 P0, [R3+URZ+0x80], R12 ;  /* 0x0000800c030085a7 */ /* 0x000ea400080010ff */
[----:B--2---:R-:W-:Y:S05]  /*b840*/  @!P0 BRA `(.L_x_155) ;  /* 0xfffffffc00f08947 */ /* 0x004fea000383ffff */
[----:B------:R-:W-:Y:S05]  /*b850*/  BRA `(.L_x_156) ;  /* 0xffffff8800a87947 */ /* 0x000fea000383ffff */
.L_x_76:
[----:B------:R-:W-:Y:S07]  /*b860*/  MOV R3, UR7 ;  /* 0x0000000700037c02 */ /* 0x000fee0008000f00 */
.L_x_157:
[----:B-1----:R1:W2:Y:S02]  /*b870*/  SYNCS.PHASECHK.TRANS64.TRYWAIT P0, [R3+URZ+0x88], R12 ;  /* 0x0000880c030075a7 */ /* 0x0022a400080011ff */
[----:B--2---:R-:W-:Y:S05]  /*b880*/  @!P0 NANOSLEEP.SYNCS 0x989680 ;  /* 0x009896800000895d */ /* 0x004fea0003900000 */
[----:B------:R-:W2:Y:S02]  /*b890*/  @!P0 SYNCS.PHASECHK.TRANS64 P0, [R3+URZ+0x88], R12 ;  /* 0x0000880c030085a7 */ /* 0x000ea400080010ff */
[----:B--2---:R-:W-:Y:S05]  /*b8a0*/  @!P0 BRA `(.L_x_157) ;  /* 0xfffffffc00f08947 */ /* 0x004fea000383ffff */
[----:B------:R-:W-:Y:S05]  /*b8b0*/  BRA `(.L_x_158) ;  /* 0xffffff8c00307947 */ /* 0x000fea000383ffff */
.L_x_78:
[----:B------:R-:W-:-:S07]  /*b8c0*/  MOV R0, UR7 ;  /* 0x0000000700007c02 */ /* 0x000fce0008000f00 */
.L_x_159:
[----:B-1----:R1:W3:Y:S02]  /*b8d0*/  SYNCS.PHASECHK.TRANS64.TRYWAIT P0, [R0+URZ+0x70], R3 ;  /* 0x00007003000075a7 */ /* 0x0022e400080011ff */
[----:B---3--:R-:W-:Y:S05]  /*b8e0*/  @!P0 NANOSLEEP.SYNCS 0x989680 ;  /* 0x009896800000895d */ /* 0x008fea0003900000 */
[----:B------:R-:W3:Y:S02]  /*b8f0*/  @!P0 SYNCS.PHASECHK.TRANS64 P0, [R0+URZ+0x70], R3 ;  /* 0x00007003000085a7 */ /* 0x000ee400080010ff */
[----:B---3--:R-:W-:Y:S05]  /*b900*/  @!P0 BRA `(.L_x_159) ;  /* 0xfffffffc00f08947 */ /* 0x008fea000383ffff */
[----:B------:R-:W-:Y:S05]  /*b910*/  BRA `(.L_x_160) ;  /* 0xffffff8c00a07947 */ /* 0x000fea000383ffff */
.L_x_79:
[----:B-1----:R-:W-:-:S07]  /*b920*/  MOV R0, UR7 ;  /* 0x0000000700007c02 */ /* 0x002fce0008000f00 */
.L_x_161:
[----:B-1----:R1:W3:Y:S02]  /*b930*/  SYNCS.PHASECHK.TRANS64.TRYWAIT P0, [R0+URZ+0x78], R3 ;  /* 0x00007803000075a7 */ /* 0x0022e400080011ff */
[----:B---3--:R-:W-:Y:S05]  /*b940*/  @!P0 NANOSLEEP.SYNCS 0x989680 ;  /* 0x009896800000895d */ /* 0x008fea0003900000 */
[----:B------:R-:W3:Y:S02]  /*b950*/  @!P0 SYNCS.PHASECHK.TRANS64 P0, [R0+URZ+0x78], R3 ;  /* 0x00007803000085a7 */ /* 0x000ee400080010ff */
[----:B---3--:R-:W-:Y:S05]  /*b960*/  @!P0 BRA `(.L_x_161) ;  /* 0xfffffffc00f08947 */ /* 0x008fea000383ffff */
[----:B------:R-:W-:Y:S05]  /*b970*/  BRA `(.L_x_162) ;  /* 0xffffff8c00907947 */ /* 0x000fea000383ffff */
.L_x_80:
[----:B-1----:R-:W-:-:S07]  /*b980*/  MOV R0, UR7 ;  /* 0x0000000700007c02 */ /* 0x002fce0008000f00 */
.L_x_163:
[----:B-1----:R1:W3:Y:S02]  /*b990*/  SYNCS.PHASECHK.TRANS64.TRYWAIT P0, [R0+URZ+0x80], R3 ;  /* 0x00008003000075a7 */ /* 0x0022e400080011ff */
[----:B---3--:R-:W-:Y:S05]  /*b9a0*/  @!P0 NANOSLEEP.SYNCS 0x989680 ;  /* 0x009896800000895d */ /* 0x008fea0003900000 */
[----:B------:R-:W3:Y:S02]  /*b9b0*/  @!P0 SYNCS.PHASECHK.TRANS64 P0, [R0+URZ+0x80], R3 ;  /* 0x00008003000085a7 */ /* 0x000ee400080010ff */
[----:B---3--:R-:W-:Y:S05]  /*b9c0*/  @!P0 BRA `(.L_x_163) ;  /* 0xfffffffc00f08947 */ /* 0x008fea000383ffff */
[----:B------:R-:W-:Y:S05]  /*b9d0*/  BRA `(.L_x_164) ;  /* 0xffffff8c00807947 */ /* 0x000fea000383ffff */
.L_x_82:
[----:B--2---:R2:W4:Y:S02]  /*b9e0*/  SYNCS.PHASECHK.TRANS64.TRYWAIT P0, [R0+URZ+0xa0], R3 ;  /* 0x0000a003000075a7 */ /* 0x00452400080011ff */
[----:B----4-:R-:W-:Y:S05]  /*b9f0*/  @!P0 NANOSLEEP.SYNCS 0x989680 ;  /* 0x009896800000895d */ /* 0x010fea0003900000 */
[----:B------:R-:W4:Y:S02]  /*ba00*/  @!P0 SYNCS.PHASECHK.TRANS64 P0, [R0+URZ+0xa0], R3 ;  /* 0x0000a003000085a7 */ /* 0x000f2400080010ff */
[----:B----4-:R-:W-:Y:S05]  /*ba10*/  @!P0 BRA `(.L_x_82) ;  /* 0xfffffffc00f08947 */ /* 0x010fea000383ffff */
[----:B------:R-:W-:Y:S05]  /*ba20*/  BRA `(.L_x_165) ;  /* 0xffffff90004c7947 */ /* 0x000fea000383ffff */
.L_x_93:
[----:B-1----:R1:W3:Y:S02]  /*ba30*/  SYNCS.PHASECHK.TRANS64.TRYWAIT P1, [R3+URZ+0x50], R0 ;  /* 0x00005000030075a7 */ /* 0x0022e400080211ff */
[----:B---3--:R-:W-:Y:S05]  /*ba40*/  @!P1 NANOSLEEP.SYNCS 0x989680 ;  /* 0x009896800000995d */ /* 0x008fea0003900000 */
[----:B------:R-:W3:Y:S02]  /*ba50*/  @!P1 SYNCS.PHASECHK.TRANS64 P1, [R3+URZ+0x50], R0 ;  /* 0x00005000030095a7 */ /* 0x000ee400080210ff */
[----:B---3--:R-:W-:Y:S05]  /*ba60*/  @!P1 BRA `(.L_x_93) ;  /* 0xfffffffc00f09947 */ /* 0x008fea000383ffff */
[----:B------:R-:W-:Y:S05]  /*ba70*/  BRA `(.L_x_92) ;  /* 0xffffff9c00747947 */ /* 0x000fea000383ffff */
.L_x_95:
[----:B---3--:R3:W4:Y:S02]  /*ba80*/  SYNCS.PHASECHK.TRANS64.TRYWAIT P0, [R108+URZ+0xc0], R5 ;  /* 0x0000c0056c0075a7 */ /* 0x00872400080011ff */
[----:B----4-:R-:W-:Y:S05]  /*ba90*/  @!P0 NANOSLEEP.SYNCS 0x989680 ;  /* 0x009896800000895d */ /* 0x010fea0003900000 */
[----:B------:R-:W4:Y:S02]  /*baa0*/  @!P0 SYNCS.PHASECHK.TRANS64 P0, [R108+URZ+0xc0], R5 ;  /* 0x0000c0056c0085a7 */ /* 0x000f2400080010ff */
[----:B----4-:R-:W-:Y:S05]  /*bab0*/  @!P0 BRA `(.L_x_95) ;  /* 0xfffffffc00f08947 */ /* 0x010fea000383ffff */
[----:B------:R-:W-:Y:S05]  /*bac0*/  BRA `(.L_x_94) ;  /* 0xffffff9c00d07947 */ /* 0x000fea000383ffff */
.L_x_103:
[----:B--2---:R2:W3:Y:S02]  /*bad0*/  SYNCS.PHASECHK.TRANS64.TRYWAIT P0, [R118+URZ+0x50], R3 ;  /* 0x00005003760075a7 */ /* 0x0044e400080011ff */
[----:B---3--:R-:W-:Y:S05]  /*bae0*/  @!P0 NANOSLEEP.SYNCS 0x989680 ;  /* 0x009896800000895d */ /* 0x008fea0003900000 */
[----:B------:R-:W3:Y:S02]  /*baf0*/  @!P0 SYNCS.PHASECHK.TRANS64 P0, [R118+URZ+0x50], R3 ;  /* 0x00005003760085a7 */ /* 0x000ee400080010ff */
[----:B---3--:R-:W-:Y:S05]  /*bb00*/  @!P0 BRA `(.L_x_103) ;  /* 0xfffffffc00f08947 */ /* 0x008fea000383ffff */
[----:B------:R-:W-:Y:S05]  /*bb10*/  BRA `(.L_x_102) ;  /* 0xffffffb000d47947 */ /* 0x000fea000383ffff */
.L_x_111:
[----:B--2---:R2:W3:Y:S02]  /*bb20*/  SYNCS.PHASECHK.TRANS64.TRYWAIT P0, [R0+URZ+0x50], R7 ;  /* 0x00005007000075a7 */ /* 0x0044e400080011ff */
[----:B---3--:R-:W-:Y:S05]  /*bb30*/  @!P0 NANOSLEEP.SYNCS 0x989680 ;  /* 0x009896800000895d */ /* 0x008fea0003900000 */
[----:B------:R-:W3:Y:S02]  /*bb40*/  @!P0 SYNCS.PHASECHK.TRANS64 P0, [R0+URZ+0x50], R7 ;  /* 0x00005007000085a7 */ /* 0x000ee400080010ff */
[----:B---3--:R-:W-:Y:S05]  /*bb50*/  @!P0 BRA `(.L_x_111) ;  /* 0xfffffffc00f08947 */ /* 0x008fea000383ffff */
[----:B------:R-:W-:Y:S05]  /*bb60*/  BRA `(.L_x_110) ;  /* 0xffffffc800287947 */ /* 0x000fea000383ffff */
.L_x_119:
[----:B--2---:R2:W3:Y:S02]  /*bb70*/  SYNCS.PHASECHK.TRANS64.TRYWAIT P0, [R0+URZ+0x50], R5 ;  /* 0x00005005000075a7 */ /* 0x0044e400080011ff */
[----:B---3--:R-:W-:Y:S05]  /*bb80*/  @!P0 NANOSLEEP.SYNCS 0x989680 ;  /* 0x009896800000895d */ /* 0x008fea0003900000 */
[----:B------:R-:W3:Y:S02]  /*bb90*/  @!P0 SYNCS.PHASECHK.TRANS64 P0, [R0+URZ+0x50], R5 ;  /* 0x00005005000085a7 */ /* 0x000ee400080010ff */
[----:B---3--:R-:W-:Y:S05]  /*bba0*/  @!P0 BRA `(.L_x_119) ;  /* 0xfffffffc00f08947 */ /* 0x008fea000383ffff */
[----:B------:R-:W-:Y:S05]  /*bbb0*/  BRA `(.L_x_118) ;  /* 0xffffffdc00887947 */ /* 0x000fea000383ffff */
        .weak           $__internal_0_$__cuda_sm10x_tcgen05_guardrail_trap_col_being_dealloced_not_returned_by_alloc
        .type           $__internal_0_$__cuda_sm10x_tcgen05_guardrail_trap_col_being_dealloced_not_returned_by_alloc,@function
        .size           $__internal_0_$__cuda_sm10x_tcgen05_guardrail_trap_col_being_dealloced_not_returned_by_alloc,($__internal_1_$__cuda_sm10x_tcgen05_guardrail_trap_phase_invalid_during_alloc - $__internal_0_$__cuda_sm10x_tcgen05_guardrail_trap_col_being_dealloced_not_returned_by_alloc)
$__internal_0_$__cuda_sm10x_tcgen05_guardrail_trap_col_being_dealloced_not_returned_by_alloc:
[----:B------:R-:W-:Y:S05]  /*bbc0*/  BPT.TRAP 0x1 ;  /* 0x000000040000795c */ /* 0x000fea0000300000 */
[----:B------:R-:W-:-:S04]  /*bbd0*/  HFMA2 R3, -RZ, RZ, 0, 0 ;  /* 0x00000000ff037431 */ /* 0x000fc800000001ff */
[----:B------:R-:W-:Y:S05]  /*bbe0*/  RET.REL.NODEC R2 `(_ZN7cutlass13device_kernelINS_4gemm6kernel13GemmUniversalIN4cute5tupleIJiiiiEEENS1_10collective13CollectiveMmaINS1_35MainloopSm100TmaUmmaWarpSpecializedILi5ELi2ELi2ENS5_IJNS4_1CILi1EEESB_SB_EEEEENS5_IJNSA_ILi128EEENSA_ILi256EEENSA_ILi64EEEEEEaNS5_IJlSB_lEEEaSI_NS4_8TiledMMAINS4_8MMA_AtomIJNS4_15SM100_MMA_S8_SSIaaiLi128ELi256ELNS4_4UMMA5MajorE0ELSN_0ELNSM_8SaturateE0EEEEEENS4_6LayoutISC_NS5_IJNSA_ILi0EEESS_SS_EEEEENS5_IJNS4_10UnderscoreESV_SV_EEEEENS4_13SM90_TMA_LOADENS4_14ComposedLayoutINS4_7SwizzleILi2ELi4ELi3EEENS4_18smem_ptr_flag_bitsILi8EEENSR_INS5_IJNSA_ILi8EEESG_EEENS5_IJSG_SB_EEEEEEEvNS4_8identityESY_S18_vS19_EENS_8epilogue10collective18CollectiveEpilogueINS1B_23Sm100TmaWarpSpecializedILi4ELi2ELi64ELb0ELb0EEEJSH_NS5_IJNSR_ISE_SB_EENSR_ISG_SB_EEEEEaSI_aSI_NS1B_6fusion15FusionCallbacksIS1F_NS1J_17LinearCombinationIaiaiLNS_15FloatRoundStyleE2EEESH_S1I_JEEENS4_5SM1004TMEM4LOAD26SM100_TMEM_LOAD_32dp32b64xESY_S18_NS4_39AutoVectorizingCopyWithAssumedAlignmentILi128EEENS4_14SM90_TMA_STOREES18_S1U_S1U_EEEvvEEEEvNT_6ParamsE) ;  /* 0xffffff4402047950 */ /* 0x000fea0003c3ffff */
        .weak           $__internal_1_$__cuda_sm10x_tcgen05_guardrail_trap_phase_invalid_during_alloc
        .type           $__internal_1_$__cuda_sm10x_tcgen05_guardrail_trap_phase_invalid_during_alloc,@function
        .size           $__internal_1_$__cuda_sm10x_tcgen05_guardrail_trap_phase_invalid_during_alloc,($__internal_2_$__cuda_sm10x_tcgen05_guardrail_trap_unallocated_columns_being_dealloced - $__internal_1_$__cuda_sm10x_tcgen05_guardrail_trap_phase_invalid_during_alloc)
$__internal_1_$__cuda_sm10x_tcgen05_guardrail_trap_phase_invalid_during_alloc:
[----:B------:R-:W-:Y:S05]  /*bbf0*/  BPT.TRAP 0x1 ;  /* 0x000000040000795c */ /* 0x000fea0000300000 */
[----:B------:R-:W-:-:S04]  /*bc00*/  MOV R3, 0x0 ;  /* 0x0000000000037802 */ /* 0x000fc80000000f00 */
[----:B------:R-:W-:Y:S05]  /*bc10*/  RET.REL.NODEC R2 `(_ZN7cutlass13device_kernelINS_4gemm6kernel13GemmUniversalIN4cute5tupleIJiiiiEEENS1_10collective13CollectiveMmaINS1_35MainloopSm100TmaUmmaWarpSpecializedILi5ELi2ELi2ENS5_IJNS4_1CILi1EEESB_SB_EEEEENS5_IJNSA_ILi128EEENSA_ILi256EEENSA_ILi64EEEEEEaNS5_IJlSB_lEEEaSI_NS4_8TiledMMAINS4_8MMA_AtomIJNS4_15SM100_MMA_S8_SSIaaiLi128ELi256ELNS4_4UMMA5MajorE0ELSN_0ELNSM_8SaturateE0EEEEEENS4_6LayoutISC_NS5_IJNSA_ILi0EEESS_SS_EEEEENS5_IJNS4_10UnderscoreESV_SV_EEEEENS4_13SM90_TMA_LOADENS4_14ComposedLayoutINS4_7SwizzleILi2ELi4ELi3EEENS4_18smem_ptr_flag_bitsILi8EEENSR_INS5_IJNSA_ILi8EEESG_EEENS5_IJSG_SB_EEEEEEEvNS4_8identityESY_S18_vS19_EENS_8epilogue10collective18CollectiveEpilogueINS1B_23Sm100TmaWarpSpecializedILi4ELi2ELi64ELb0ELb0EEEJSH_NS5_IJNSR_ISE_SB_EENSR_ISG_SB_EEEEEaSI_aSI_NS1B_6fusion15FusionCallbacksIS1F_NS1J_17LinearCombinationIaiaiLNS_15FloatRoundStyleE2EEESH_S1I_JEEENS4_5SM1004TMEM4LOAD26SM100_TMEM_LOAD_32dp32b64xESY_S18_NS4_39AutoVectorizingCopyWithAssumedAlignmentILi128EEENS4_14SM90_TMA_STOREES18_S1U_S1U_EEEvvEEEEvNT_6ParamsE) ;  /* 0xffffff4002f87950 */ /* 0x000fea0003c3ffff */
        .weak           $__internal_2_$__cuda_sm10x_tcgen05_guardrail_trap_unallocated_columns_being_dealloced
        .type           $__internal_2_$__cuda_sm10x_tcgen05_guardrail_trap_unallocated_columns_being_dealloced,@function
        .size           $__internal_2_$__cuda_sm10x_tcgen05_guardrail_trap_unallocated_columns_being_dealloced,(.L_x_167 - $__internal_2_$__cuda_sm10x_tcgen05_guardrail_trap_unallocated_columns_being_dealloced)
$__internal_2_$__cuda_sm10x_tcgen05_guardrail_trap_unallocated_columns_being_dealloced:
[----:B------:R-:W-:Y:S05]  /*bc20*/  BPT.TRAP 0x1 ;  /* 0x000000040000795c */ /* 0x000fea0000300000 */
[----:B------:R-:W-:-:S04]  /*bc30*/  HFMA2 R3, -RZ, RZ, 0, 0 ;  /* 0x00000000ff037431 */ /* 0x000fc800000001ff */
[----:B------:R-:W-:Y:S05]  /*bc40*/  RET.REL.NODEC R2 `(_ZN7cutlass13device_kernelINS_4gemm6kernel13GemmUniversalIN4cute5tupleIJiiiiEEENS1_10collective13CollectiveMmaINS1_35MainloopSm100TmaUmmaWarpSpecializedILi5ELi2ELi2ENS5_IJNS4_1CILi1EEESB_SB_EEEEENS5_IJNSA_ILi128EEENSA_ILi256EEENSA_ILi64EEEEEEaNS5_IJlSB_lEEEaSI_NS4_8TiledMMAINS4_8MMA_AtomIJNS4_15SM100_MMA_S8_SSIaaiLi128ELi256ELNS4_4UMMA5MajorE0ELSN_0ELNSM_8SaturateE0EEEEEENS4_6LayoutISC_NS5_IJNSA_ILi0EEESS_SS_EEEEENS5_IJNS4_10UnderscoreESV_SV_EEEEENS4_13SM90_TMA_LOADENS4_14ComposedLayoutINS4_7SwizzleILi2ELi4ELi3EEENS4_18smem_ptr_flag_bitsILi8EEENSR_INS5_IJNSA_ILi8EEESG_EEENS5_IJSG_SB_EEEEEEEvNS4_8identityESY_S18_vS19_EENS_8epilogue10collective18CollectiveEpilogueINS1B_23Sm100TmaWarpSpecializedILi4ELi2ELi64ELb0ELb0EEEJSH_NS5_IJNSR_ISE_SB_EENSR_ISG_SB_EEEEEaSI_aSI_NS1B_6fusion15FusionCallbacksIS1F_NS1J_17LinearCombinationIaiaiLNS_15FloatRoundStyleE2EEESH_S1I_JEEENS4_5SM1004TMEM4LOAD26SM100_TMEM_LOAD_32dp32b64xESY_S18_NS4_39AutoVectorizingCopyWithAssumedAlignmentILi128EEENS4_14SM90_TMA_STOREES18_S1U_S1U_EEEvvEEEEvNT_6ParamsE) ;  /* 0xffffff4002ec7950 */ /* 0x000fea0003c3ffff */
.L_x_166:
[----:B------:R-:W-:-:S00]  /*bc50*/  BRA `(.L_x_166) ;  /* 0xfffffffc00fc7947 */ /* 0x000fc0000383ffff */
[----:B------:R-:W-:-:S00]  /*bc60*/  NOP ;  /* 0x0000000000007918 */ /* 0x000fc00000000000 */
        /* <DEDUP_REMOVED lines=9> */
.L_x_167:


//--------------------- .nv.global.init           --------------------------
	.section	.nv.global.init,"aw",@progbits
.nv.global.init:
	.type		$str$27,@object
	.size		$str$27,($str$28 - $str$27)
$str$27:
        /*0000*/ 	.byte	0x28, 0x61, 0x64, 0x64, 0x72, 0x65, 0x73, 0x73, 0x20, 0x26, 0x20, 0x6d, 0x61, 0x73, 0x6b, 0x29
        /*0010*/ 	.byte	0x20, 0x3d, 0x3d, 0x20, 0x30, 0x00
	.type		$str$28,@object
	.size		$str$28,($str$26 - $str$28)
$str$28:
        /*0016*/ 	.byte	0x2f, 0x74, 0x6d, 0x70, 0x2f, 0x63, 0x75, 0x74, 0x6c, 0x61, 0x73, 0x73, 0x5f, 0x73, 0x77, 0x65
        /*0026*/ 	.byte	0x65, 0x70, 0x5f, 0x73, 0x72, 0x63, 0x2f, 0x69, 0x6e, 0x63, 0x6c, 0x75, 0x64, 0x65, 0x2f, 0x63
        /*0036*/ 	.byte	0x75, 0x74, 0x65, 0x2f, 0x70, 0x6f, 0x69, 0x6e, 0x74, 0x65, 0x72, 0x5f, 0x66, 0x6c, 0x61, 0x67
        /*0046*/ 	.byte	0x67, 0x65, 0x64, 0x2e, 0x68, 0x70, 0x70, 0x00
	.type		$str$26,@object
	.size		$str$26,($str$25 - $str$26)
$str$26:
        /*004e*/ 	.byte	0x2f, 0x74, 0x6d, 0x70, 0x2f, 0x63, 0x75, 0x74, 0x6c, 0x61, 0x73, 0x73, 0x5f, 0x73, 0x77, 0x65
        /*005e*/ 	.byte	0x65, 0x70, 0x5f, 0x73, 0x72, 0x63, 0x2f, 0x69, 0x6e, 0x63, 0x6c, 0x75, 0x64, 0x65, 0x2f, 0x63
        /*006e*/ 	.byte	0x75, 0x74, 0x65, 0x2f, 0x61, 0x74, 0x6f, 0x6d, 0x2f, 0x63, 0x6f, 0x70, 0x79, 0x5f, 0x74, 0x72
        /*007e*/ 	.byte	0x61, 0x69, 0x74, 0x73, 0x5f, 0x73, 0x6d, 0x31, 0x30, 0x30, 0x2e, 0x68, 0x70, 0x70, 0x00
	.type		$str$25,@object
	.size		$str$25,(__unnamed_1 - $str$25)
$str$25:
        /*008d*/ 	.byte	0x28, 0x28, 0x75, 0x69, 0x6e, 0x74, 0x33, 0x32, 0x5f, 0x74, 0x28, 0x74, 0x68, 0x72, 0x65, 0x61
        /*009d*/ 	.byte	0x64, 0x49, 0x64, 0x78, 0x2e, 0x78, 0x29, 0x20, 0x2f, 0x20, 0x33, 0x32, 0x29, 0x20, 0x25, 0x20
        /*00ad*/ 	.byte	0x34, 0x29, 0x20, 0x3d, 0x3d, 0x20, 0x28, 0x28, 0x28, 0x74, 0x6d, 0x65, 0x6d, 0x5f, 0x61, 0x64
        /*00bd*/ 	.byte	0x64, 0x72, 0x20, 0x3e, 0x3e, 0x20, 0x31, 0x36, 0x29, 0x20, 0x2f, 0x20, 0x33, 0x32, 0x29, 0x20
        /*00cd*/ 	.byte	0x25, 0x20, 0x34, 0x29, 0x00
	.type		__unnamed_1,@object
	.size		__unnamed_1,(__unnamed_2 - __unnamed_1)
__unnamed_1:
        /*00d2*/ 	.byte	0x61, 0x75, 0x74, 0x6f, 0x20, 0x63, 0x75, 0x74, 0x65, 0x3a, 0x3a, 0x61, 0x73, 0x5f, 0x70, 0x6f
        /* <DEDUP_REMOVED lines=24> */
        /*0262*/ 	.byte	0x5d, 0x00
	.type		__unnamed_2,@object
	.size		__unnamed_2,(__unnamed_3 - __unnamed_2)
__unnamed_2:
        /* <DEDUP_REMOVED lines=26> */
	.type		__unnamed_3,@object
	.size		__unnamed_3,(.L_3 - __unnamed_3)
__unnamed_3:
        /* <DEDUP_REMOVED lines=42> */
        /*0696*/ 	.byte	0x43, 0x3c, 0x30, 0x3e, 0x3e, 0x3e, 0x3e, 0x5d, 0x00
.L_3:


//--------------------- .nv.shared._ZN7cutlass13device_kernelINS_4gemm6kernel13GemmUniversalIN4cute5tupleIJiiiiEEENS1_10collective13CollectiveMmaINS1_35MainloopSm100TmaUmmaWarpSpecializedILi5ELi2ELi2ENS5_IJNS4_1CILi1EEESB_SB_EEEEENS5_IJNSA_ILi128EEENSA_ILi256EEENSA_ILi64EEEEEEaNS5_IJlSB_lEEEaSI_NS4_8TiledMMAINS4_8MMA_AtomIJNS4_15SM100_MMA_S8_SSIaaiLi128ELi256ELNS4_4UMMA5MajorE0ELSN_0ELNSM_8SaturateE0EEEEEENS4_6LayoutISC_NS5_IJNSA_ILi0EEESS_SS_EEEEENS5_IJNS4_10UnderscoreESV_SV_EEEEENS4_13SM90_TMA_LOADENS4_14ComposedLayoutINS4_7SwizzleILi2ELi4ELi3EEENS4_18smem_ptr_flag_bitsILi8EEENSR_INS5_IJNSA_ILi8EEESG_EEENS5_IJSG_SB_EEEEEEEvNS4_8identityESY_S18_vS19_EENS_8epilogue10collective18CollectiveEpilogueINS1B_23Sm100TmaWarpSpecializedILi4ELi2ELi64ELb0ELb0EEEJSH_NS5_IJNSR_ISE_SB_EENSR_ISG_SB_EEEEEaSI_aSI_NS1B_6fusion15FusionCallbacksIS1F_NS1J_17LinearCombinationIaiaiLNS_15FloatRoundStyleE2EEESH_S1I_JEEENS4_5SM1004TMEM4LOAD26SM100_TMEM_LOAD_32dp32b64xESY_S18_NS4_39AutoVectorizingCopyWithAssumedAlignmentILi128EEENS4_14SM90_TMA_STOREES18_S1U_S1U_EEEvvEEEEvNT_6ParamsE --------------------------
	.section	.nv.shared._ZN7cutlass13device_kernelINS_4gemm6kernel13GemmUniversalIN4cute5tupleIJiiiiEEENS1_10collective13CollectiveMmaINS1_35MainloopSm100TmaUmmaWarpSpecializedILi5ELi2ELi2ENS5_IJNS4_1CILi1EEESB_SB_EEEEENS5_IJNSA_ILi128EEENSA_ILi256EEENSA_ILi64EEEEEEaNS5_IJlSB_lEEEaSI_NS4_8TiledMMAINS4_8MMA_AtomIJNS4_15SM100_MMA_S8_SSIaaiLi128ELi256ELNS4_4UMMA5MajorE0ELSN_0ELNSM_8SaturateE0EEEEEENS4_6LayoutISC_NS5_IJNSA_ILi0EEESS_SS_EEEEENS5_IJNS4_10UnderscoreESV_SV_EEEEENS4_13SM90_TMA_LOADENS4_14ComposedLayoutINS4_7SwizzleILi2ELi4ELi3EEENS4_18smem_ptr_flag_bitsILi8EEENSR_INS5_IJNSA_ILi8EEESG_EEENS5_IJSG_SB_EEEEEEEvNS4_8identityESY_S18_vS19_EENS_8epilogue10collective18CollectiveEpilogueINS1B_23Sm100TmaWarpSpecializedILi4ELi2ELi64ELb0ELb0EEEJSH_NS5_IJNSR_ISE_SB_EENSR_ISG_SB_EEEEEaSI_aSI_NS1B_6fusion15FusionCallbacksIS1F_NS1J_17LinearCombinationIaiaiLNS_15FloatRoundStyleE2EEESH_S1I_JEEENS4_5SM1004TMEM4LOAD26SM100_TMEM_LOAD_32dp32b64xESY_S18_NS4_39AutoVectorizingCopyWithAssumedAlignmentILi128EEENS4_14SM90_TMA_STOREES18_S1U_S1U_EEEvvEEEEvNT_6ParamsE,"aw",@nobits
	.sectionflags	@""
	.align	16
	.zero		1024


//--------------------- .nv.shared.reserved.0     --------------------------
	.section	.nv.shared.reserved.0,"aw",@nobits
	.weak		__nv_reservedSMEM_offset_0_alias
	.size		__nv_reservedSMEM_offset_0_alias, 0, 64
	.other		__nv_reservedSMEM_offset_0_alias,@"STO_CUDA_RESERVED_SHARED STV_DEFAULT"
__nv_reservedSMEM_offset_0_alias:
	.zero		0
.nv.shared.reserved.0:
	.zero		64
	.weak		__nv_reservedSMEM_tcgen05_partition
	.type		__nv_reservedSMEM_tcgen05_partition,@object
	.size		__nv_reservedSMEM_tcgen05_partition,(.L_0 - __nv_reservedSMEM_tcgen05_partition)
__nv_reservedSMEM_tcgen05_partition:
	.zero		32
.L_0:


//--------------------- .nv.global                --------------------------
	.section	.nv.global,"aw",@nobits
.nv.global:
	.type		_ZN39_INTERNAL_cb0132c0_4_k_cu_cea498c1_98804cute1_E,@object
	.size		_ZN39_INTERNAL_cb0132c0_4_k_cu_cea498c1_98804cute1_E,(_ZN39_INTERNAL_cb0132c0_4_k_cu_cea498c1_98804cuda3std3__45__cpo6cbeginE - _ZN39_INTERNAL_cb0132c0_4_k_cu_cea498c1_98804cute1_E)
_ZN39_INTERNAL_cb0132c0_4_k_cu_cea498c1_98804cute1_E:
	.zero		1
	.type		_ZN39_INTERNAL_cb0132c0_4_k_cu_cea498c1_98804cuda3std3__45__cpo6cbeginE,@object
	.size		_ZN39_INTERNAL_cb0132c0_4_k_cu_cea498c1_98804cuda3std3__45__cpo6cbeginE,(_ZN39_INTERNAL_cb0132c0_4_k_cu_cea498c1_98804cuda3std3__48in_placeE - _ZN39_INTERNAL_cb0132c0_4_k_cu_cea498c1_98804cuda3std3__45__cpo6cbeginE)
_ZN39_INTERNAL_cb0132c0_4_k_cu_cea498c1_98804cuda3std3__45__cpo6cbeginE:
	.zero		1
	.type		_ZN39_INTERNAL_cb0132c0_4_k_cu_cea498c1_98804cuda3std3__48in_placeE,@object
	.size		_ZN39_INTERNAL_cb0132c0_4_k_cu_cea498c1_98804cuda3std3__48in_placeE,(_ZN39_INTERNAL_cb0132c0_4_k_cu_cea498c1_98804cuda3std6ranges3__45__cpo9iter_moveE - _ZN39_INTERNAL_cb0132c0_4_k_cu_cea498c1_98804cuda3std3__48in_placeE)
_ZN39_INTERNAL_cb0132c0_4_k_cu_cea498c1_98804cuda3std3__48in_placeE:
	.zero		1
	.type		_ZN39_INTERNAL_cb0132c0_4_k_cu_cea498c1_98804cuda3std6ranges3__45__cpo9iter_moveE,@object
	.size		_ZN39_INTERNAL_cb0132c0_4_k_cu_cea498c1_98804cuda3std6ranges3__45__cpo9iter_moveE,(_ZN39_INTERNAL_cb0132c0_4_k_cu_cea498c1_98804cuda3std3__45__cpo5beginE - _ZN39_INTERNAL_cb0132c0_4_k_cu_cea498c1_98804cuda3std6ranges3__45__cpo9iter_moveE)
_ZN39_INTERNAL_cb0132c0_4_k_cu_cea498c1_98804cuda3std6ranges3__45__cpo9iter_moveE:
	.zero		1
	.type		_ZN39_INTERNAL_cb0132c0_4_k_cu_cea498c1_98804cuda3std3__45__cpo5beginE,@object
	.size		_ZN39_INTERNAL_cb0132c0_4_k_cu_cea498c1_98804cuda3std3__45__cpo5beginE,(_ZN39_INTERNAL_cb0132c0_4_k_cu_cea498c1_98804cuda3std3__441_GLOBAL__N__cb0132c0_4_k_cu_cea498c1_98806ignoreE - _ZN39_INTERNAL_cb0132c0_4_k_cu_cea498c1_98804cuda3std3__45__cpo5beginE)
_ZN39_INTERNAL_cb0132c0_4_k_cu_cea498c1_98804cuda3std3__45__cpo5beginE:
	.zero		1
	.type		_ZN39_INTERNAL_cb0132c0_4_k_cu_cea498c1_98804cuda3std3__441_GLOBAL__N__cb0132c0_4_k_cu_cea498c1_98806ignoreE,@object
	.size		_ZN39_INTERNAL_cb0132c0_4_k_cu_cea498c1_98804cuda3std3__441_GLOBAL__N__cb0132c0_4_k_cu_cea498c1_98806ignoreE,(_ZN39_INTERNAL_cb0132c0_4_k_cu_cea498c1_98804cute7productE - _ZN39_INTERNAL_cb0132c0_4_k_cu_cea498c1_98804cuda3std3__441_GLOBAL__N__cb0132c0_4_k_cu_cea498c1_98806ignoreE)
_ZN39_INTERNAL_cb0132c0_4_k_cu_cea498c1_98804cuda3std3__441_GLOBAL__N__cb0132c0_4_k_cu_cea498c1_98806ignoreE:
	.zero		1
	.type		_ZN39_INTERNAL_cb0132c0_4_k_cu_cea498c1_98804cute7productE,@object
	.size		_ZN39_INTERNAL_cb0132c0_4_k_cu_cea498c1_98804cute7productE,(_ZN39_INTERNAL_cb0132c0_4_k_cu_cea498c1_98804cuda3std3__45__cpo3endE - _ZN39_INTERNAL_cb0132c0_4_k_cu_cea498c1_98804cute7productE)
_ZN39_INTERNAL_cb0132c0_4_k_cu_cea498c1_98804cute7productE:
	.zero		1
	.type		_ZN39_INTERNAL_cb0132c0_4_k_cu_cea498c1_98804cuda3std3__45__cpo3endE,@object
	.size		_ZN39_INTERNAL_cb0132c0_4_k_cu_cea498c1_98804cuda3std3__45__cpo3endE,(_ZN39_INTERNAL_cb0132c0_4_k_cu_cea498c1_98804cuda3std3__419piecewise_constructE - _ZN39_INTERNAL_cb0132c0_4_k_cu_cea498c1_98804cuda3std3__45__cpo3endE)
_ZN39_INTERNAL_cb0132c0_4_k_cu_cea498c1_98804cuda3std3__45__cpo3endE:
	.zero		1
	.type		_ZN39_INTERNAL_cb0132c0_4_k_cu_cea498c1_98804cuda3std3__419piecewise_constructE,@object
	.size		_ZN39_INTERNAL_cb0132c0_4_k_cu_cea498c1_98804cuda3std3__419piecewise_constructE,(_ZN39_INTERNAL_cb0132c0_4_k_cu_cea498c1_98804cuda3std3__45__cpo4cendE - _ZN39_INTERNAL_cb0132c0_4_k_cu_cea498c1_98804cuda3std3__419piecewise_constructE)
_ZN39_INTERNAL_cb0132c0_4_k_cu_cea498c1_98804cuda3std3__419piecewise_constructE:
	.zero		1
	.type		_ZN39_INTERNAL_cb0132c0_4_k_cu_cea498c1_98804cuda3std3__45__cpo4cendE,@object
	.size		_ZN39_INTERNAL_cb0132c0_4_k_cu_cea498c1_98804cuda3std3__45__cpo4cendE,(_ZN39_INTERNAL_cb0132c0_4_k_cu_cea498c1_98804cuda3std6ranges3__45__cpo4swapE - _ZN39_INTERNAL_cb0132c0_4_k_cu_cea498c1_98804cuda3std3__45__cpo4cendE)
_ZN39_INTERNAL_cb0132c0_4_k_cu_cea498c1_98804cuda3std3__45__cpo4cendE:
	.zero		1
	.type		_ZN39_INTERNAL_cb0132c0_4_k_cu_cea498c1_98804cuda3std6ranges3__45__cpo4swapE,@object
	.size		_ZN39_INTERNAL_cb0132c0_4_k_cu_cea498c1_98804cuda3std6ranges3__45__cpo4swapE,(.L_11 - _ZN39_INTERNAL_cb0132c0_4_k_cu_cea498c1_98804cuda3std6ranges3__45__cpo4swapE)
_ZN39_INTERNAL_cb0132c0_4_k_cu_cea498c1_98804cuda3std6ranges3__45__cpo4swapE:
	.zero		1
.L_11:


//--------------------- .nv.constant0._ZN7cutlass13device_kernelINS_4gemm6kernel13GemmUniversalIN4cute5tupleIJiiiiEEENS1_10collective13CollectiveMmaINS1_35MainloopSm100TmaUmmaWarpSpecializedILi5ELi2ELi2ENS5_IJNS4_1CILi1EEESB_SB_EEEEENS5_IJNSA_ILi128EEENSA_ILi256EEENSA_ILi64EEEEEEaNS5_IJlSB_lEEEaSI_NS4_8TiledMMAINS4_8MMA_AtomIJNS4_15SM100_MMA_S8_SSIaaiLi128ELi256ELNS4_4UMMA5MajorE0ELSN_0ELNSM_8SaturateE0EEEEEENS4_6LayoutISC_NS5_IJNSA_ILi0EEESS_SS_EEEEENS5_IJNS4_10UnderscoreESV_SV_EEEEENS4_13SM90_TMA_LOADENS4_14ComposedLayoutINS4_7SwizzleILi2ELi4ELi3EEENS4_18smem_ptr_flag_bitsILi8EEENSR_INS5_IJNSA_ILi8EEESG_EEENS5_IJSG_SB_EEEEEEEvNS4_8identityESY_S18_vS19_EENS_8epilogue10collective18CollectiveEpilogueINS1B_23Sm100TmaWarpSpecializedILi4ELi2ELi64ELb0ELb0EEEJSH_NS5_IJNSR_ISE_SB_EENSR_ISG_SB_EEEEEaSI_aSI_NS1B_6fusion15FusionCallbacksIS1F_NS1J_17LinearCombinationIaiaiLNS_15FloatRoundStyleE2EEESH_S1I_JEEENS4_5SM1004TMEM4LOAD26SM100_TMEM_LOAD_32dp32b64xESY_S18_NS4_39AutoVectorizingCopyWithAssumedAlignmentILi128EEENS4_14SM90_TMA_STOREES18_S1U_S1U_EEEvvEEEEvNT_6ParamsE --------------------------
	.section	.nv.constant0._ZN7cutlass13device_kernelINS_4gemm6kernel13GemmUniversalIN4cute5tupleIJiiiiEEENS1_10collective13CollectiveMmaINS1_35MainloopSm100TmaUmmaWarpSpecializedILi5ELi2ELi2ENS5_IJNS4_1CILi1EEESB_SB_EEEEENS5_IJNSA_ILi128EEENSA_ILi256EEENSA_ILi64EEEEEEaNS5_IJlSB_lEEEaSI_NS4_8TiledMMAINS4_8MMA_AtomIJNS4_15SM100_MMA_S8_SSIaaiLi128ELi256ELNS4_4UMMA5MajorE0ELSN_0ELNSM_8SaturateE0EEEEEENS4_6LayoutISC_NS5_IJNSA_ILi0EEESS_SS_EEEEENS5_IJNS4_10UnderscoreESV_SV_EEEEENS4_13SM90_TMA_LOADENS4_14ComposedLayoutINS4_7SwizzleILi2ELi4ELi3EEENS4_18smem_ptr_flag_bitsILi8EEENSR_INS5_IJNSA_ILi8EEESG_EEENS5_IJSG_SB_EEEEEEEvNS4_8identityESY_S18_vS19_EENS_8epilogue10collective18CollectiveEpilogueINS1B_23Sm100TmaWarpSpecializedILi4ELi2ELi64ELb0ELb0EEEJSH_NS5_IJNSR_ISE_SB_EENSR_ISG_SB_EEEEEaSI_aSI_NS1B_6fusion15FusionCallbacksIS1F_NS1J_17LinearCombinationIaiaiLNS_15FloatRoundStyleE2EEESH_S1I_JEEENS4_5SM1004TMEM4LOAD26SM100_TMEM_LOAD_32dp32b64xESY_S18_NS4_39AutoVectorizingCopyWithAssumedAlignmentILi128EEENS4_14SM90_TMA_STOREES18_S1U_S1U_EEEvvEEEEvNT_6ParamsE,"a",@progbits
	.sectionflags	@""
	.align	4
.nv.constant0._ZN7cutlass13device_kernelINS_4gemm6kernel13GemmUniversalIN4cute5tupleIJiiiiEEENS1_10collective13CollectiveMmaINS1_35MainloopSm100TmaUmmaWarpSpecializedILi5ELi2ELi2ENS5_IJNS4_1CILi1EEESB_SB_EEEEENS5_IJNSA_ILi128EEENSA_ILi256EEENSA_ILi64EEEEEEaNS5_IJlSB_lEEEaSI_NS4_8TiledMMAINS4_8MMA_AtomIJNS4_15SM100_MMA_S8_SSIaaiLi128ELi256ELNS4_4UMMA5MajorE0ELSN_0ELNSM_8SaturateE0EEEEEENS4_6LayoutISC_NS5_IJNSA_ILi0EEESS_SS_EEEEENS5_IJNS4_10UnderscoreESV_SV_EEEEENS4_13SM90_TMA_LOADENS4_14ComposedLayoutINS4_7SwizzleILi2ELi4ELi3EEENS4_18smem_ptr_flag_bitsILi8EEENSR_INS5_IJNSA_ILi8EEESG_EEENS5_IJSG_SB_EEEEEEEvNS4_8identityESY_S18_vS19_EENS_8epilogue10collective18CollectiveEpilogueINS1B_23Sm100TmaWarpSpecializedILi4ELi2ELi64ELb0ELb0EEEJSH_NS5_IJNSR_ISE_SB_EENSR_ISG_SB_EEEEEaSI_aSI_NS1B_6fusion15FusionCallbacksIS1F_NS1J_17LinearCombinationIaiaiLNS_15FloatRoundStyleE2EEESH_S1I_JEEENS4_5SM1004TMEM4LOAD26SM100_TMEM_LOAD_32dp32b64xESY_S18_NS4_39AutoVectorizingCopyWithAssumedAlignmentILi128EEENS4_14SM90_TMA_STOREES18_S1U_S1U_EEEvvEEEEvNT_6ParamsE:
	.zero		2944


//--------------------- SYMBOLS --------------------------

	.type		.nv.reservedSmem.offset0,@object
	.size		.nv.reservedSmem.offset0,0x4
	.type		.nv.reservedSmem.cap,@object
	.size		.nv.reservedSmem.cap,0x4
	.type		__assertfail,@function
